//
// Generated by NVIDIA NVVM Compiler
//
// Compiler Build ID: CL-36424714
// Cuda compilation tools, release 13.0, V13.0.88
// Based on NVVM 20.0.0
//

.version 9.0
.target sm_100
.address_size 64

	// .globl	_Z13init_D_from_cPfS_ii
// _ZZ10reduce_minPfiS_E2sf has been demoted

.visible .entry _Z13init_D_from_cPfS_ii(
	.param .u64 .ptr .align 1 _Z13init_D_from_cPfS_ii_param_0,
	.param .u64 .ptr .align 1 _Z13init_D_from_cPfS_ii_param_1,
	.param .u32 _Z13init_D_from_cPfS_ii_param_2,
	.param .u32 _Z13init_D_from_cPfS_ii_param_3
)
{
	.reg .pred 	%p<2>;
	.reg .b32 	%r<8>;
	.reg .b32 	%f<3>;
	.reg .b64 	%rd<9>;

	ld.param.u64 	%rd1, [_Z13init_D_from_cPfS_ii_param_0];
	ld.param.u64 	%rd2, [_Z13init_D_from_cPfS_ii_param_1];
	ld.param.u32 	%r2, [_Z13init_D_from_cPfS_ii_param_2];
	ld.param.u32 	%r3, [_Z13init_D_from_cPfS_ii_param_3];
	mov.u32 	%r4, %ctaid.x;
	mov.u32 	%r5, %ntid.x;
	mov.u32 	%r6, %tid.x;
	mad.lo.s32 	%r1, %r4, %r5, %r6;
	setp.ge.s32 	%p1, %r1, %r3;
	@%p1 bra 	$L__BB0_2;
	cvta.to.global.u64 	%rd3, %rd1;
	cvta.to.global.u64 	%rd4, %rd2;
	mul.wide.s32 	%rd5, %r1, 4;
	add.s64 	%rd6, %rd3, %rd5;
	ld.global.f32 	%f1, [%rd6];
	neg.f32 	%f2, %f1;
	mul.lo.s32 	%r7, %r2, %r1;
	mul.wide.s32 	%rd7, %r7, 4;
	add.s64 	%rd8, %rd4, %rd7;
	st.global.f32 	[%rd8], %f2;
$L__BB0_2:
	ret;

}
	// .globl	_Z13init_D_from_APfS_ii
.visible .entry _Z13init_D_from_APfS_ii(
	.param .u64 .ptr .align 1 _Z13init_D_from_APfS_ii_param_0,
	.param .u64 .ptr .align 1 _Z13init_D_from_APfS_ii_param_1,
	.param .u32 _Z13init_D_from_APfS_ii_param_2,
	.param .u32 _Z13init_D_from_APfS_ii_param_3
)
{
	.reg .pred 	%p<4>;
	.reg .b32 	%r<14>;
	.reg .b32 	%f<2>;
	.reg .b64 	%rd<12>;

	ld.param.u64 	%rd1, [_Z13init_D_from_APfS_ii_param_0];
	ld.param.u64 	%rd2, [_Z13init_D_from_APfS_ii_param_1];
	ld.param.u32 	%r3, [_Z13init_D_from_APfS_ii_param_2];
	ld.param.u32 	%r4, [_Z13init_D_from_APfS_ii_param_3];
	mov.u32 	%r5, %ctaid.y;
	mov.u32 	%r6, %ntid.y;
	mov.u32 	%r7, %tid.y;
	mad.lo.s32 	%r1, %r5, %r6, %r7;
	mov.u32 	%r8, %ctaid.x;
	mov.u32 	%r9, %ntid.x;
	mov.u32 	%r10, %tid.x;
	mad.lo.s32 	%r2, %r8, %r9, %r10;
	setp.ge.s32 	%p1, %r1, %r3;
	setp.ge.s32 	%p2, %r2, %r4;
	or.pred  	%p3, %p1, %p2;
	@%p3 bra 	$L__BB1_2;
	cvta.to.global.u64 	%rd3, %rd1;
	cvta.to.global.u64 	%rd4, %rd2;
	mul.lo.s32 	%r11, %r3, %r2;
	add.s32 	%r12, %r11, %r1;
	mul.wide.s32 	%rd5, %r12, 4;
	add.s64 	%rd6, %rd3, %rd5;
	ld.global.f32 	%f1, [%rd6];
	add.s32 	%r13, %r11, %r2;
	cvt.s64.s32 	%rd7, %r13;
	cvt.u64.u32 	%rd8, %r1;
	add.s64 	%rd9, %rd8, %rd7;
	shl.b64 	%rd10, %rd9, 2;
	add.s64 	%rd11, %rd4, %rd10;
	st.global.f32 	[%rd11+4], %f1;
$L__BB1_2:
	ret;

}
	// .globl	_Z6init_IPfi
.visible .entry _Z6init_IPfi(
	.param .u64 .ptr .align 1 _Z6init_IPfi_param_0,
	.param .u32 _Z6init_IPfi_param_1
)
{
	.reg .pred 	%p<3>;
	.reg .b32 	%r<12>;
	.reg .b32 	%f<2>;
	.reg .b64 	%rd<5>;

	ld.param.u64 	%rd1, [_Z6init_IPfi_param_0];
	ld.param.u32 	%r3, [_Z6init_IPfi_param_1];
	mov.u32 	%r4, %ctaid.y;
	mov.u32 	%r5, %ntid.y;
	mov.u32 	%r6, %tid.y;
	mad.lo.s32 	%r1, %r4, %r5, %r6;
	mov.u32 	%r7, %ctaid.x;
	mov.u32 	%r8, %ntid.x;
	mov.u32 	%r9, %tid.x;
	mad.lo.s32 	%r2, %r7, %r8, %r9;
	max.s32 	%r10, %r1, %r2;
	setp.ge.s32 	%p1, %r10, %r3;
	@%p1 bra 	$L__BB2_2;
	cvta.to.global.u64 	%rd2, %rd1;
	setp.eq.s32 	%p2, %r1, %r2;
	selp.f32 	%f1, 0f3F800000, 0f00000000, %p2;
	mad.lo.s32 	%r11, %r3, %r2, %r1;
	mul.wide.s32 	%rd3, %r11, 4;
	add.s64 	%rd4, %rd2, %rd3;
	st.global.f32 	[%rd4], %f1;
$L__BB2_2:
	ret;

}
	// .globl	_Z10init_b_ixsPiii
.visible .entry _Z10init_b_ixsPiii(
	.param .u64 .ptr .align 1 _Z10init_b_ixsPiii_param_0,
	.param .u32 _Z10init_b_ixsPiii_param_1,
	.param .u32 _Z10init_b_ixsPiii_param_2
)
{
	.reg .pred 	%p<2>;
	.reg .b32 	%r<9>;
	.reg .b64 	%rd<5>;

	ld.param.u64 	%rd1, [_Z10init_b_ixsPiii_param_0];
	ld.param.u32 	%r2, [_Z10init_b_ixsPiii_param_1];
	ld.param.u32 	%r3, [_Z10init_b_ixsPiii_param_2];
	mov.u32 	%r4, %ctaid.x;
	mov.u32 	%r5, %ntid.x;
	mov.u32 	%r6, %tid.x;
	mad.lo.s32 	%r1, %r4, %r5, %r6;
	setp.ge.s32 	%p1, %r1, %r2;
	@%p1 bra 	$L__BB3_2;
	cvta.to.global.u64 	%rd2, %rd1;
	sub.s32 	%r7, %r1, %r2;
	add.s32 	%r8, %r7, %r3;
	mul.wide.s32 	%rd3, %r1, 4;
	add.s64 	%rd4, %rd2, %rd3;
	st.global.u32 	[%rd4], %r8;
$L__BB3_2:
	ret;

}
	// .globl	_Z14compute_scalarPfS_S_
.visible .entry _Z14compute_scalarPfS_S_(
	.param .u64 .ptr .align 1 _Z14compute_scalarPfS_S__param_0,
	.param .u64 .ptr .align 1 _Z14compute_scalarPfS_S__param_1,
	.param .u64 .ptr .align 1 _Z14compute_scalarPfS_S__param_2
)
{
	.reg .b32 	%f<6>;
	.reg .b64 	%rd<7>;

	ld.param.u64 	%rd1, [_Z14compute_scalarPfS_S__param_0];
	ld.param.u64 	%rd2, [_Z14compute_scalarPfS_S__param_1];
	ld.param.u64 	%rd3, [_Z14compute_scalarPfS_S__param_2];
	cvta.to.global.u64 	%rd4, %rd3;
	cvta.to.global.u64 	%rd5, %rd2;
	cvta.to.global.u64 	%rd6, %rd1;
	ld.global.f32 	%f1, [%rd6];
	ld.global.f32 	%f2, [%rd5];
	sub.f32 	%f3, %f1, %f2;
	ld.global.f32 	%f4, [%rd4];
	add.f32 	%f5, %f4, %f3;
	st.global.f32 	[%rd4], %f5;
	ret;

}
	// .globl	_Z10reduce_minPfiS_
.visible .entry _Z10reduce_minPfiS_(
	.param .u64 .ptr .align 1 _Z10reduce_minPfiS__param_0,
	.param .u32 _Z10reduce_minPfiS__param_1,
	.param .u64 .ptr .align 1 _Z10reduce_minPfiS__param_2
)
{
	.reg .pred 	%p<7>;
	.reg .b32 	%r<14>;
	.reg .b32 	%f<9>;
	.reg .b64 	%rd<9>;
	// demoted variable
	.shared .align 4 .b8 _ZZ10reduce_minPfiS_E2sf[1024];
	ld.param.u64 	%rd1, [_Z10reduce_minPfiS__param_0];
	ld.param.u32 	%r8, [_Z10reduce_minPfiS__param_1];
	ld.param.u64 	%rd2, [_Z10reduce_minPfiS__param_2];
	mov.u32 	%r1, %tid.x;
	mov.u32 	%r2, %ctaid.x;
	mov.u32 	%r13, %ntid.x;
	mad.lo.s32 	%r4, %r2, %r13, %r1;
	setp.ge.s32 	%p1, %r4, %r8;
	mov.f32 	%f8, 0f7F800000;
	@%p1 bra 	$L__BB5_2;
	cvta.to.global.u64 	%rd3, %rd1;
	mul.wide.s32 	%rd4, %r4, 4;
	add.s64 	%rd5, %rd3, %rd4;
	ld.global.f32 	%f8, [%rd5];
$L__BB5_2:
	shl.b32 	%r9, %r1, 2;
	mov.u32 	%r10, _ZZ10reduce_minPfiS_E2sf;
	add.s32 	%r5, %r10, %r9;
	st.shared.f32 	[%r5], %f8;
	bar.sync 	0;
	setp.lt.u32 	%p2, %r13, 2;
	@%p2 bra 	$L__BB5_6;
$L__BB5_3:
	shr.u32 	%r7, %r13, 1;
	setp.ge.u32 	%p3, %r1, %r7;
	@%p3 bra 	$L__BB5_5;
	ld.shared.f32 	%f4, [%r5];
	shl.b32 	%r11, %r7, 2;
	add.s32 	%r12, %r5, %r11;
	ld.shared.f32 	%f5, [%r12];
	setp.gt.f32 	%p4, %f4, %f5;
	selp.f32 	%f6, %f5, %f4, %p4;
	st.shared.f32 	[%r5], %f6;
$L__BB5_5:
	bar.sync 	0;
	setp.gt.u32 	%p5, %r13, 3;
	mov.u32 	%r13, %r7;
	@%p5 bra 	$L__BB5_3;
$L__BB5_6:
	setp.ne.s32 	%p6, %r1, 0;
	@%p6 bra 	$L__BB5_8;
	ld.shared.f32 	%f7, [_ZZ10reduce_minPfiS_E2sf];
	cvta.to.global.u64 	%rd6, %rd2;
	mul.wide.u32 	%rd7, %r2, 4;
	add.s64 	%rd8, %rd6, %rd7;
	st.global.f32 	[%rd8], %f7;
$L__BB5_8:
	ret;

}
	// .globl	_Z6get_ixPfiPiS_
.visible .entry _Z6get_ixPfiPiS_(
	.param .u64 .ptr .align 1 _Z6get_ixPfiPiS__param_0,
	.param .u32 _Z6get_ixPfiPiS__param_1,
	.param .u64 .ptr .align 1 _Z6get_ixPfiPiS__param_2,
	.param .u64 .ptr .align 1 _Z6get_ixPfiPiS__param_3
)
{
	.reg .pred 	%p<3>;
	.reg .b32 	%r<7>;
	.reg .b32 	%f<3>;
	.reg .b64 	%rd<9>;

	ld.param.u64 	%rd1, [_Z6get_ixPfiPiS__param_0];
	ld.param.u32 	%r2, [_Z6get_ixPfiPiS__param_1];
	ld.param.u64 	%rd2, [_Z6get_ixPfiPiS__param_2];
	ld.param.u64 	%rd3, [_Z6get_ixPfiPiS__param_3];
	mov.u32 	%r3, %ctaid.x;
	mov.u32 	%r4, %ntid.x;
	mov.u32 	%r5, %tid.x;
	mad.lo.s32 	%r1, %r3, %r4, %r5;
	setp.ge.s32 	%p1, %r1, %r2;
	@%p1 bra 	$L__BB6_3;
	cvta.to.global.u64 	%rd4, %rd3;
	cvta.to.global.u64 	%rd5, %rd1;
	ld.global.f32 	%f1, [%rd4];
	mul.wide.s32 	%rd6, %r1, 4;
	add.s64 	%rd7, %rd5, %rd6;
	ld.global.f32 	%f2, [%rd7];
	setp.neu.f32 	%p2, %f2, %f1;
	@%p2 bra 	$L__BB6_3;
	cvta.to.global.u64 	%rd8, %rd2;
	atom.relaxed.global.cas.b32 	%r6, [%rd8], -1, %r1;
$L__BB6_3:
	ret;

}
	// .globl	_Z13compute_thetaPfS_S_PiiS0_
.visible .entry _Z13compute_thetaPfS_S_PiiS0_(
	.param .u64 .ptr .align 1 _Z13compute_thetaPfS_S_PiiS0__param_0,
	.param .u64 .ptr .align 1 _Z13compute_thetaPfS_S_PiiS0__param_1,
	.param .u64 .ptr .align 1 _Z13compute_thetaPfS_S_PiiS0__param_2,
	.param .u64 .ptr .align 1 _Z13compute_thetaPfS_S_PiiS0__param_3,
	.param .u32 _Z13compute_thetaPfS_S_PiiS0__param_4,
	.param .u64 .ptr .align 1 _Z13compute_thetaPfS_S_PiiS0__param_5
)
{
	.reg .pred 	%p<5>;
	.reg .b32 	%r<9>;
	.reg .b32 	%f<8>;
	.reg .b64 	%rd<18>;

	ld.param.u64 	%rd2, [_Z13compute_thetaPfS_S_PiiS0__param_0];
	ld.param.u64 	%rd3, [_Z13compute_thetaPfS_S_PiiS0__param_1];
	ld.param.u64 	%rd4, [_Z13compute_thetaPfS_S_PiiS0__param_2];
	ld.param.u64 	%rd5, [_Z13compute_thetaPfS_S_PiiS0__param_3];
	ld.param.u32 	%r2, [_Z13compute_thetaPfS_S_PiiS0__param_4];
	ld.param.u64 	%rd6, [_Z13compute_thetaPfS_S_PiiS0__param_5];
	mov.u32 	%r3, %ctaid.x;
	mov.u32 	%r4, %ntid.x;
	mov.u32 	%r5, %tid.x;
	mad.lo.s32 	%r1, %r3, %r4, %r5;
	setp.ge.s32 	%p1, %r1, %r2;
	@%p1 bra 	$L__BB7_4;
	cvta.to.global.u64 	%rd7, %rd3;
	cvta.to.global.u64 	%rd8, %rd5;
	mul.wide.s32 	%rd9, %r1, 4;
	add.s64 	%rd1, %rd7, %rd9;
	ld.global.f32 	%f1, [%rd1];
	setp.leu.f32 	%p2, %f1, 0f00000000;
	setp.gt.f32 	%p3, %f1, 0f00000000;
	selp.u32 	%r6, 1, 0, %p3;
	add.s64 	%rd10, %rd8, %rd9;
	st.global.u32 	[%rd10], %r6;
	mov.f32 	%f7, 0f7F800000;
	@%p2 bra 	$L__BB7_3;
	cvta.to.global.u64 	%rd11, %rd2;
	add.s64 	%rd13, %rd11, %rd9;
	ld.global.f32 	%f5, [%rd13];
	ld.global.f32 	%f6, [%rd1];
	div.rn.f32 	%f7, %f5, %f6;
$L__BB7_3:
	setp.leu.f32 	%p4, %f1, 0f00000000;
	cvta.to.global.u64 	%rd14, %rd4;
	add.s64 	%rd16, %rd14, %rd9;
	st.global.f32 	[%rd16], %f7;
	selp.u32 	%r7, 1, 0, %p4;
	cvta.to.global.u64 	%rd17, %rd6;
	atom.global.add.u32 	%r8, [%rd17], %r7;
$L__BB7_4:
	ret;

}
	// .globl	_Z11compute_E_qPfS_S_ii
.visible .entry _Z11compute_E_qPfS_S_ii(
	.param .u64 .ptr .align 1 _Z11compute_E_qPfS_S_ii_param_0,
	.param .u64 .ptr .align 1 _Z11compute_E_qPfS_S_ii_param_1,
	.param .u64 .ptr .align 1 _Z11compute_E_qPfS_S_ii_param_2,
	.param .u32 _Z11compute_E_qPfS_S_ii_param_3,
	.param .u32 _Z11compute_E_qPfS_S_ii_param_4
)
{
	.reg .pred 	%p<3>;
	.reg .b32 	%r<7>;
	.reg .b32 	%f<9>;
	.reg .b64 	%rd<11>;
	.reg .b64 	%fd<4>;

	ld.param.u64 	%rd2, [_Z11compute_E_qPfS_S_ii_param_0];
	ld.param.u64 	%rd3, [_Z11compute_E_qPfS_S_ii_param_1];
	ld.param.u64 	%rd4, [_Z11compute_E_qPfS_S_ii_param_2];
	ld.param.u32 	%r2, [_Z11compute_E_qPfS_S_ii_param_3];
	ld.param.u32 	%r3, [_Z11compute_E_qPfS_S_ii_param_4];
	cvta.to.global.u64 	%rd1, %rd4;
	mov.u32 	%r4, %ctaid.x;
	mov.u32 	%r5, %ntid.x;
	mov.u32 	%r6, %tid.x;
	mad.lo.s32 	%r1, %r4, %r5, %r6;
	setp.ge.s32 	%p1, %r1, %r3;
	@%p1 bra 	$L__BB8_5;
	setp.eq.s32 	%p2, %r1, %r2;
	@%p2 bra 	$L__BB8_3;
	cvta.to.global.u64 	%rd5, %rd3;
	mul.wide.s32 	%rd6, %r1, 4;
	add.s64 	%rd7, %rd5, %rd6;
	ld.global.f32 	%f4, [%rd7];
	neg.f32 	%f5, %f4;
	ld.global.f32 	%f6, [%rd1];
	div.rn.f32 	%f8, %f5, %f6;
	bra.uni 	$L__BB8_4;
$L__BB8_3:
	ld.global.f32 	%f7, [%rd1];
	cvt.f64.f32 	%fd1, %f7;
	rcp.rn.f64 	%fd2, %fd1;
	add.f64 	%fd3, %fd2, 0dBFF0000000000000;
	cvt.rn.f32.f64 	%f8, %fd3;
$L__BB8_4:
	cvta.to.global.u64 	%rd8, %rd2;
	mul.wide.s32 	%rd9, %r1, 4;
	add.s64 	%rd10, %rd8, %rd9;
	st.global.f32 	[%rd10], %f8;
$L__BB8_5:
	ret;

}


// ===== COMPILED SASS (sm_100) =====

	.target	sm_100

	.elftype	@"ET_EXEC"


//--------------------- .note.nv.tkinfo           --------------------------
	.section	.note.nv.tkinfo,"",@"SHT_NOTE"
	.sectionflags	@"SHF_NOTE_NV_TKINFO"
	.tkinfo
        /*0018*/ 	.word	0x00000002
        /*0030*/ 	.string	""
        /*0030*/ 	.string	"ptxas"
        /*0030*/ 	.string	"Cuda compilation tools, release 13.0, V13.0.88"
        /*0030*/ 	.string	"Build cuda_13.0.r13.0/compiler.36424714_0"
        /*0030*/ 	.string	"-arch sm_100 -m 64 "



//--------------------- .note.nv.cuinfo           --------------------------
	.section	.note.nv.cuinfo,"",@"SHT_NOTE"
	.sectionflags	@"SHF_NOTE_NV_CUINFO"
        /*0018*/ 	.short	0x0002
        /*001a*/ 	.short	0x0064
        /*001c*/ 	.short	0x0082
	.zero		2


//--------------------- .nv.info                  --------------------------
	.section	.nv.info,"",@"SHT_CUDA_INFO"
	.align	4


	//----- nvinfo : EIATTR_REGCOUNT
	.align		4
        /*0000*/ 	.byte	0x04, 0x2f
        /*0002*/ 	.short	(.L_1 - .L_0)
	.align		4
.L_0:
        /*0004*/ 	.word	index@(_Z13init_D_from_cPfS_ii)
        /*0008*/ 	.word	0x0000000a


	//----- nvinfo : EIATTR_FRAME_SIZE
	.align		4
.L_1:
        /*000c*/ 	.byte	0x04, 0x11
        /*000e*/ 	.short	(.L_3 - .L_2)
	.align		4
.L_2:
        /*0010*/ 	.word	index@(_Z13init_D_from_cPfS_ii)
        /*0014*/ 	.word	0x00000000


	//----- nvinfo : EIATTR_REGCOUNT
	.align		4
.L_3:
        /*0018*/ 	.byte	0x04, 0x2f
        /*001a*/ 	.short	(.L_5 - .L_4)
	.align		4
.L_4:
        /*001c*/ 	.word	index@(_Z13init_D_from_APfS_ii)
        /*0020*/ 	.word	0x0000000a


	//----- nvinfo : EIATTR_FRAME_SIZE
	.align		4
.L_5:
        /*0024*/ 	.byte	0x04, 0x11
        /*0026*/ 	.short	(.L_7 - .L_6)
	.align		4
.L_6:
        /*0028*/ 	.word	index@(_Z13init_D_from_APfS_ii)
        /*002c*/ 	.word	0x00000000


	//----- nvinfo : EIATTR_REGCOUNT
	.align		4
.L_7:
        /*0030*/ 	.byte	0x04, 0x2f
        /*0032*/ 	.short	(.L_9 - .L_8)
	.align		4
.L_8:
        /*0034*/ 	.word	index@(_Z6init_IPfi)
        /*0038*/ 	.word	0x0000000a


	//----- nvinfo : EIATTR_FRAME_SIZE
	.align		4
.L_9:
        /*003c*/ 	.byte	0x04, 0x11
        /*003e*/ 	.short	(.L_11 - .L_10)
	.align		4
.L_10:
        /*0040*/ 	.word	index@(_Z6init_IPfi)
        /*0044*/ 	.word	0x00000000


	//----- nvinfo : EIATTR_REGCOUNT
	.align		4
.L_11:
        /*0048*/ 	.byte	0x04, 0x2f
        /*004a*/ 	.short	(.L_13 - .L_12)
	.align		4
.L_12:
        /*004c*/ 	.word	index@(_Z10init_b_ixsPiii)
        /*0050*/ 	.word	0x0000000a


	//----- nvinfo : EIATTR_FRAME_SIZE
	.align		4
.L_13:
        /*0054*/ 	.byte	0x04, 0x11
        /*0056*/ 	.short	(.L_15 - .L_14)
	.align		4
.L_14:
        /*0058*/ 	.word	index@(_Z10init_b_ixsPiii)
        /*005c*/ 	.word	0x00000000


	//----- nvinfo : EIATTR_REGCOUNT
	.align		4
.L_15:
        /*0060*/ 	.byte	0x04, 0x2f
        /*0062*/ 	.short	(.L_17 - .L_16)
	.align		4
.L_16:
        /*0064*/ 	.word	index@(_Z14compute_scalarPfS_S_)
        /*0068*/ 	.word	0x0000000c


	//----- nvinfo : EIATTR_FRAME_SIZE
	.align		4
.L_17:
        /*006c*/ 	.byte	0x04, 0x11
        /*006e*/ 	.short	(.L_19 - .L_18)
	.align		4
.L_18:
        /*0070*/ 	.word	index@(_Z14compute_scalarPfS_S_)
        /*0074*/ 	.word	0x00000000


	//----- nvinfo : EIATTR_REGCOUNT
	.align		4
.L_19:
        /*0078*/ 	.byte	0x04, 0x2f
        /*007a*/ 	.short	(.L_21 - .L_20)
	.align		4
.L_20:
        /*007c*/ 	.word	index@(_Z10reduce_minPfiS_)
        /*0080*/ 	.word	0x0000000a


	//----- nvinfo : EIATTR_FRAME_SIZE
	.align		4
.L_21:
        /*0084*/ 	.byte	0x04, 0x11
        /*0086*/ 	.short	(.L_23 - .L_22)
	.align		4
.L_22:
        /*0088*/ 	.word	index@(_Z10reduce_minPfiS_)
        /*008c*/ 	.word	0x00000000


	//----- nvinfo : EIATTR_REGCOUNT
	.align		4
.L_23:
        /*0090*/ 	.byte	0x04, 0x2f
        /*0092*/ 	.short	(.L_25 - .L_24)
	.align		4
.L_24:
        /*0094*/ 	.word	index@(_Z6get_ixPfiPiS_)
        /*0098*/ 	.word	0x0000000a


	//----- nvinfo : EIATTR_FRAME_SIZE
	.align		4
.L_25:
        /*009c*/ 	.byte	0x04, 0x11
        /*009e*/ 	.short	(.L_27 - .L_26)
	.align		4
.L_26:
        /*00a0*/ 	.word	index@(_Z6get_ixPfiPiS_)
        /*00a4*/ 	.word	0x00000000


	//----- nvinfo : EIATTR_REGCOUNT
	.align		4
.L_27:
        /*00a8*/ 	.byte	0x04, 0x2f
        /*00aa*/ 	.short	(.L_29 - .L_28)
	.align		4
.L_28:
        /*00ac*/ 	.word	index@(_Z13compute_thetaPfS_S_PiiS0_)
        /*00b0*/ 	.word	0x00000012


	//----- nvinfo : EIATTR_FRAME_SIZE
	.align		4
.L_29:
        /*00b4*/ 	.byte	0x04, 0x11
        /*00b6*/ 	.short	(.L_31 - .L_30)
	.align		4
.L_30:
        /*00b8*/ 	.word	index@($__internal_2_$__cuda_sm3x_div_rn_noftz_f32_slowpath)
        /*00bc*/ 	.word	0x00000000


	//----- nvinfo : EIATTR_FRAME_SIZE
	.align		4
.L_31:
        /*00c0*/ 	.byte	0x04, 0x11
        /*00c2*/ 	.short	(.L_33 - .L_32)
	.align		4
.L_32:
        /*00c4*/ 	.word	index@(_Z13compute_thetaPfS_S_PiiS0_)
        /*00c8*/ 	.word	0x00000000


	//----- nvinfo : EIATTR_REGCOUNT
	.align		4
.L_33:
        /*00cc*/ 	.byte	0x04, 0x2f
        /*00ce*/ 	.short	(.L_35 - .L_34)
	.align		4
.L_34:
        /*00d0*/ 	.word	index@(_Z11compute_E_qPfS_S_ii)
        /*00d4*/ 	.word	0x00000010


	//----- nvinfo : EIATTR_FRAME_SIZE
	.align		4
.L_35:
        /*00d8*/ 	.byte	0x04, 0x11
        /*00da*/ 	.short	(.L_37 - .L_36)
	.align		4
.L_36:
        /*00dc*/ 	.word	index@($__internal_1_$__cuda_sm3x_div_rn_noftz_f32_slowpath)
        /*00e0*/ 	.word	0x00000000


	//----- nvinfo : EIATTR_FRAME_SIZE
	.align		4
.L_37:
        /*00e4*/ 	.byte	0x04, 0x11
        /*00e6*/ 	.short	(.L_39 - .L_38)
	.align		4
.L_38:
        /*00e8*/ 	.word	index@($__internal_0_$__cuda_sm20_dblrcp_rn_slowpath_v3)
        /*00ec*/ 	.word	0x00000000


	//----- nvinfo : EIATTR_FRAME_SIZE
	.align		4
.L_39:
        /*00f0*/ 	.byte	0x04, 0x11
        /*00f2*/ 	.short	(.L_41 - .L_40)
	.align		4
.L_40:
        /*00f4*/ 	.word	index@(_Z11compute_E_qPfS_S_ii)
        /*00f8*/ 	.word	0x00000000


	//----- nvinfo : EIATTR_MIN_STACK_SIZE
	.align		4
.L_41:
        /*00fc*/ 	.byte	0x04, 0x12
        /*00fe*/ 	.short	(.L_43 - .L_42)
	.align		4
.L_42:
        /*0100*/ 	.word	index@(_Z11compute_E_qPfS_S_ii)
        /*0104*/ 	.word	0x00000000


	//----- nvinfo : EIATTR_MIN_STACK_SIZE
	.align		4
.L_43:
        /*0108*/ 	.byte	0x04, 0x12
        /*010a*/ 	.short	(.L_45 - .L_44)
	.align		4
.L_44:
        /*010c*/ 	.word	index@(_Z13compute_thetaPfS_S_PiiS0_)
        /*0110*/ 	.word	0x00000000


	//----- nvinfo : EIATTR_MIN_STACK_SIZE
	.align		4
.L_45:
        /*0114*/ 	.byte	0x04, 0x12
        /*0116*/ 	.short	(.L_47 - .L_46)
	.align		4
.L_46:
        /*0118*/ 	.word	index@(_Z6get_ixPfiPiS_)
        /*011c*/ 	.word	0x00000000


	//----- nvinfo : EIATTR_MIN_STACK_SIZE
	.align		4
.L_47:
        /*0120*/ 	.byte	0x04, 0x12
        /*0122*/ 	.short	(.L_49 - .L_48)
	.align		4
.L_48:
        /*0124*/ 	.word	index@(_Z10reduce_minPfiS_)
        /*0128*/ 	.word	0x00000000


	//----- nvinfo : EIATTR_MIN_STACK_SIZE
	.align		4
.L_49:
        /*012c*/ 	.byte	0x04, 0x12
        /*012e*/ 	.short	(.L_51 - .L_50)
	.align		4
.L_50:
        /*0130*/ 	.word	index@(_Z14compute_scalarPfS_S_)
        /*0134*/ 	.word	0x00000000


	//----- nvinfo : EIATTR_MIN_STACK_SIZE
	.align		4
.L_51:
        /*0138*/ 	.byte	0x04, 0x12
        /*013a*/ 	.short	(.L_53 - .L_52)
	.align		4
.L_52:
        /*013c*/ 	.word	index@(_Z10init_b_ixsPiii)
        /*0140*/ 	.word	0x00000000


	//----- nvinfo : EIATTR_MIN_STACK_SIZE
	.align		4
.L_53:
        /*0144*/ 	.byte	0x04, 0x12
        /*0146*/ 	.short	(.L_55 - .L_54)
	.align		4
.L_54:
        /*0148*/ 	.word	index@(_Z6init_IPfi)
        /*014c*/ 	.word	0x00000000


	//----- nvinfo : EIATTR_MIN_STACK_SIZE
	.align		4
.L_55:
        /*0150*/ 	.byte	0x04, 0x12
        /*0152*/ 	.short	(.L_57 - .L_56)
	.align		4
.L_56:
        /*0154*/ 	.word	index@(_Z13init_D_from_APfS_ii)
        /*0158*/ 	.word	0x00000000


	//----- nvinfo : EIATTR_MIN_STACK_SIZE
	.align		4
.L_57:
        /*015c*/ 	.byte	0x04, 0x12
        /*015e*/ 	.short	(.L_59 - .L_58)
	.align		4
.L_58:
        /*0160*/ 	.word	index@(_Z13init_D_from_cPfS_ii)
        /*0164*/ 	.word	0x00000000
.L_59:


//--------------------- .nv.compat                --------------------------
	.section	.nv.compat,"",@"SHT_CUDA_COMPAT_INFO"
	.align	4
        /*0000*/ 	.byte	0x02, 0x09, 0x00, 0x00, 0x02, 0x02, 0x01, 0x00, 0x02, 0x05, 0x05, 0x00, 0x03, 0x07, 0x01, 0x01
        /*0010*/ 	.byte	0x02, 0x03, 0x00, 0x00, 0x02, 0x06, 0x01, 0x00, 0x04, 0x0b, 0x08, 0x00, 0x01, 0x00, 0x00, 0x00
        /*0020*/ 	.byte	0x00, 0x00, 0x00, 0x00


//--------------------- .nv.info._Z11compute_E_qPfS_S_ii --------------------------
	.section	.nv.info._Z11compute_E_qPfS_S_ii,"",@"SHT_CUDA_INFO"
	.sectionflags	@""
	.align	4


	//----- nvinfo : EIATTR_CUDA_API_VERSION
	.align		4
        /*0000*/ 	.byte	0x04, 0x37
        /*0002*/ 	.short	(.L_61 - .L_60)
.L_60:
        /*0004*/ 	.word	0x00000082


	//----- nvinfo : EIATTR_KPARAM_INFO
	.align		4
.L_61:
        /*0008*/ 	.byte	0x04, 0x17
        /*000a*/ 	.short	(.L_63 - .L_62)
.L_62:
        /*000c*/ 	.word	0x00000000
        /*0010*/ 	.short	0x0004
        /*0012*/ 	.short	0x001c
        /*0014*/ 	.byte	0x00, 0xf0, 0x11, 0x00


	//----- nvinfo : EIATTR_KPARAM_INFO
	.align		4
.L_63:
        /*0018*/ 	.byte	0x04, 0x17
        /*001a*/ 	.short	(.L_65 - .L_64)
.L_64:
        /*001c*/ 	.word	0x00000000
        /*0020*/ 	.short	0x0003
        /*0022*/ 	.short	0x0018
        /*0024*/ 	.byte	0x00, 0xf0, 0x11, 0x00


	//----- nvinfo : EIATTR_KPARAM_INFO
	.align		4
.L_65:
        /*0028*/ 	.byte	0x04, 0x17
        /*002a*/ 	.short	(.L_67 - .L_66)
.L_66:
        /*002c*/ 	.word	0x00000000
        /*0030*/ 	.short	0x0002
        /*0032*/ 	.short	0x0010
        /*0034*/ 	.byte	0x00, 0xf5, 0x21, 0x00


	//----- nvinfo : EIATTR_KPARAM_INFO
	.align		4
.L_67:
        /*0038*/ 	.byte	0x04, 0x17
        /*003a*/ 	.short	(.L_69 - .L_68)
.L_68:
        /*003c*/ 	.word	0x00000000
        /*0040*/ 	.short	0x0001
        /*0042*/ 	.short	0x0008
        /*0044*/ 	.byte	0x00, 0xf5, 0x21, 0x00


	//----- nvinfo : EIATTR_KPARAM_INFO
	.align		4
.L_69:
        /*0048*/ 	.byte	0x04, 0x17
        /*004a*/ 	.short	(.L_71 - .L_70)
.L_70:
        /*004c*/ 	.word	0x00000000
        /*0050*/ 	.short	0x0000
        /*0052*/ 	.short	0x0000
        /*0054*/ 	.byte	0x00, 0xf5, 0x21, 0x00


	//----- nvinfo : EIATTR_SPARSE_MMA_MASK
	.align		4
.L_71:
        /*0058*/ 	.byte	0x03, 0x50
        /*005a*/ 	.short	0x0000


	//----- nvinfo : EIATTR_MAXREG_COUNT
	.align		4
        /*005c*/ 	.byte	0x03, 0x1b
        /*005e*/ 	.short	0x00ff


	//----- nvinfo : EIATTR_MERCURY_ISA_VERSION
	.align		4
        /*0060*/ 	.byte	0x03, 0x5f
        /*0062*/ 	.short	0x0101


	//----- nvinfo : EIATTR_VRC_CTA_INIT_COUNT
	.align		4
        /*0064*/ 	.byte	0x02, 0x4a
	.zero		1
	.zero		1


	//----- nvinfo : EIATTR_EXIT_INSTR_OFFSETS
	.align		4
        /*0068*/ 	.byte	0x04, 0x1c
        /*006a*/ 	.short	(.L_73 - .L_72)


	//   ....[0]....
.L_72:
        /*006c*/ 	.word	0x00000070


	//   ....[1]....
        /*0070*/ 	.word	0x00000380


	//----- nvinfo : EIATTR_CRS_STACK_SIZE
	.align		4
.L_73:
        /*0074*/ 	.byte	0x04, 0x1e
        /*0076*/ 	.short	(.L_75 - .L_74)
.L_74:
        /*0078*/ 	.word	0x00000000


	//----- nvinfo : EIATTR_CBANK_PARAM_SIZE
	.align		4
.L_75:
        /*007c*/ 	.byte	0x03, 0x19
        /*007e*/ 	.short	0x0020


	//----- nvinfo : EIATTR_PARAM_CBANK
	.align		4
        /*0080*/ 	.byte	0x04, 0x0a
        /*0082*/ 	.short	(.L_77 - .L_76)
	.align		4
.L_76:
        /*0084*/ 	.word	index@(.nv.constant0._Z11compute_E_qPfS_S_ii)
        /*0088*/ 	.short	0x0380
        /*008a*/ 	.short	0x0020


	//----- nvinfo : EIATTR_SW_WAR
	.align		4
.L_77:
        /*008c*/ 	.byte	0x04, 0x36
        /*008e*/ 	.short	(.L_79 - .L_78)
.L_78:
        /*0090*/ 	.word	0x00000008
.L_79:


//--------------------- .nv.info._Z13compute_thetaPfS_S_PiiS0_ --------------------------
	.section	.nv.info._Z13compute_thetaPfS_S_PiiS0_,"",@"SHT_CUDA_INFO"
	.sectionflags	@""
	.align	4


	//----- nvinfo : EIATTR_CUDA_API_VERSION
	.align		4
        /*0000*/ 	.byte	0x04, 0x37
        /*0002*/ 	.short	(.L_81 - .L_80)
.L_80:
        /*0004*/ 	.word	0x00000082


	//----- nvinfo : EIATTR_KPARAM_INFO
	.align		4
.L_81:
        /*0008*/ 	.byte	0x04, 0x17
        /*000a*/ 	.short	(.L_83 - .L_82)
.L_82:
        /*000c*/ 	.word	0x00000000
        /*0010*/ 	.short	0x0005
        /*0012*/ 	.short	0x0028
        /*0014*/ 	.byte	0x00, 0xf5, 0x21, 0x00


	//----- nvinfo : EIATTR_KPARAM_INFO
	.align		4
.L_83:
        /*0018*/ 	.byte	0x04, 0x17
        /*001a*/ 	.short	(.L_85 - .L_84)
.L_84:
        /*001c*/ 	.word	0x00000000
        /*0020*/ 	.short	0x0004
        /*0022*/ 	.short	0x0020
        /*0024*/ 	.byte	0x00, 0xf0, 0x11, 0x00


	//----- nvinfo : EIATTR_KPARAM_INFO
	.align		4
.L_85:
        /*0028*/ 	.byte	0x04, 0x17
        /*002a*/ 	.short	(.L_87 - .L_86)
.L_86:
        /*002c*/ 	.word	0x00000000
        /*0030*/ 	.short	0x0003
        /*0032*/ 	.short	0x0018
        /*0034*/ 	.byte	0x00, 0xf5, 0x21, 0x00


	//----- nvinfo : EIATTR_KPARAM_INFO
	.align		4
.L_87:
        /*0038*/ 	.byte	0x04, 0x17
        /*003a*/ 	.short	(.L_89 - .L_88)
.L_88:
        /*003c*/ 	.word	0x00000000
        /*0040*/ 	.short	0x0002
        /*0042*/ 	.short	0x0010
        /*0044*/ 	.byte	0x00, 0xf5, 0x21, 0x00


	//----- nvinfo : EIATTR_KPARAM_INFO
	.align		4
.L_89:
        /*0048*/ 	.byte	0x04, 0x17
        /*004a*/ 	.short	(.L_91 - .L_90)
.L_90:
        /*004c*/ 	.word	0x00000000
        /*0050*/ 	.short	0x0001
        /*0052*/ 	.short	0x0008
        /*0054*/ 	.byte	0x00, 0xf5, 0x21, 0x00


	//----- nvinfo : EIATTR_KPARAM_INFO
	.align		4
.L_91:
        /*0058*/ 	.byte	0x04, 0x17
        /*005a*/ 	.short	(.L_93 - .L_92)
.L_92:
        /*005c*/ 	.word	0x00000000
        /*0060*/ 	.short	0x0000
        /*0062*/ 	.short	0x0000
        /*0064*/ 	.byte	0x00, 0xf5, 0x21, 0x00


	//----- nvinfo : EIATTR_SPARSE_MMA_MASK
	.align		4
.L_93:
        /*0068*/ 	.byte	0x03, 0x50
        /*006a*/ 	.short	0x0000


	//----- nvinfo : EIATTR_MAXREG_COUNT
	.align		4
        /*006c*/ 	.byte	0x03, 0x1b
        /*006e*/ 	.short	0x00ff


	//----- nvinfo : EIATTR_MERCURY_ISA_VERSION
	.align		4
        /*0070*/ 	.byte	0x03, 0x5f
        /*0072*/ 	.short	0x0101


	//----- nvinfo : EIATTR_INT_WARP_WIDE_INSTR_OFFSETS
	.align		4
        /*0074*/ 	.byte	0x04, 0x31
        /*0076*/ 	.short	(.L_95 - .L_94)


	//   ....[0]....
.L_94:
        /*0078*/ 	.word	0x00000290


	//   ....[1]....
        /*007c*/ 	.word	0x000002c0


	//----- nvinfo : EIATTR_VRC_CTA_INIT_COUNT
	.align		4
.L_95:
        /*0080*/ 	.byte	0x02, 0x4a
	.zero		1
	.zero		1


	//----- nvinfo : EIATTR_EXIT_INSTR_OFFSETS
	.align		4
        /*0084*/ 	.byte	0x04, 0x1c
        /*0086*/ 	.short	(.L_97 - .L_96)


	//   ....[0]....
.L_96:
        /*0088*/ 	.word	0x00000070


	//   ....[1]....
        /*008c*/ 	.word	0x00000330


	//----- nvinfo : EIATTR_CRS_STACK_SIZE
	.align		4
.L_97:
        /*0090*/ 	.byte	0x04, 0x1e
        /*0092*/ 	.short	(.L_99 - .L_98)
.L_98:
        /*0094*/ 	.word	0x00000000


	//----- nvinfo : EIATTR_CBANK_PARAM_SIZE
	.align		4
.L_99:
        /*0098*/ 	.byte	0x03, 0x19
        /*009a*/ 	.short	0x0030


	//----- nvinfo : EIATTR_PARAM_CBANK
	.align		4
        /*009c*/ 	.byte	0x04, 0x0a
        /*009e*/ 	.short	(.L_101 - .L_100)
	.align		4
.L_100:
        /*00a0*/ 	.word	index@(.nv.constant0._Z13compute_thetaPfS_S_PiiS0_)
        /*00a4*/ 	.short	0x0380
        /*00a6*/ 	.short	0x0030


	//----- nvinfo : EIATTR_SW_WAR
	.align		4
.L_101:
        /*00a8*/ 	.byte	0x04, 0x36
        /*00aa*/ 	.short	(.L_103 - .L_102)
.L_102:
        /*00ac*/ 	.word	0x00000008
.L_103:


//--------------------- .nv.info._Z6get_ixPfiPiS_ --------------------------
	.section	.nv.info._Z6get_ixPfiPiS_,"",@"SHT_CUDA_INFO"
	.sectionflags	@""
	.align	4


	//----- nvinfo : EIATTR_CUDA_API_VERSION
	.align		4
        /*0000*/ 	.byte	0x04, 0x37
        /*0002*/ 	.short	(.L_105 - .L_104)
.L_104:
        /*0004*/ 	.word	0x00000082


	//----- nvinfo : EIATTR_KPARAM_INFO
	.align		4
.L_105:
        /*0008*/ 	.byte	0x04, 0x17
        /*000a*/ 	.short	(.L_107 - .L_106)
.L_106:
        /*000c*/ 	.word	0x00000000
        /*0010*/ 	.short	0x0003
        /*0012*/ 	.short	0x0018
        /*0014*/ 	.byte	0x00, 0xf5, 0x21, 0x00


	//----- nvinfo : EIATTR_KPARAM_INFO
	.align		4
.L_107:
        /*0018*/ 	.byte	0x04, 0x17
        /*001a*/ 	.short	(.L_109 - .L_108)
.L_108:
        /*001c*/ 	.word	0x00000000
        /*0020*/ 	.short	0x0002
        /*0022*/ 	.short	0x0010
        /*0024*/ 	.byte	0x00, 0xf5, 0x21, 0x00


	//----- nvinfo : EIATTR_KPARAM_INFO
	.align		4
.L_109:
        /*0028*/ 	.byte	0x04, 0x17
        /*002a*/ 	.short	(.L_111 - .L_110)
.L_110:
        /*002c*/ 	.word	0x00000000
        /*0030*/ 	.short	0x0001
        /*0032*/ 	.short	0x0008
        /*0034*/ 	.byte	0x00, 0xf0, 0x11, 0x00


	//----- nvinfo : EIATTR_KPARAM_INFO
	.align		4
.L_111:
        /*0038*/ 	.byte	0x04, 0x17
        /*003a*/ 	.short	(.L_113 - .L_112)
.L_112:
        /*003c*/ 	.word	0x00000000
        /*0040*/ 	.short	0x0000
        /*0042*/ 	.short	0x0000
        /*0044*/ 	.byte	0x00, 0xf5, 0x21, 0x00


	//----- nvinfo : EIATTR_SPARSE_MMA_MASK
	.align		4
.L_113:
        /*0048*/ 	.byte	0x03, 0x50
        /*004a*/ 	.short	0x0000


	//----- nvinfo : EIATTR_MAXREG_COUNT
	.align		4
        /*004c*/ 	.byte	0x03, 0x1b
        /*004e*/ 	.short	0x00ff


	//----- nvinfo : EIATTR_MERCURY_ISA_VERSION
	.align		4
        /*0050*/ 	.byte	0x03, 0x5f
        /*0052*/ 	.short	0x0101


	//----- nvinfo : EIATTR_VRC_CTA_INIT_COUNT
	.align		4
        /*0054*/ 	.byte	0x02, 0x4a
	.zero		1
	.zero		1


	//----- nvinfo : EIATTR_EXIT_INSTR_OFFSETS
	.align		4
        /*0058*/ 	.byte	0x04, 0x1c
        /*005a*/ 	.short	(.L_115 - .L_114)


	//   ....[0]....
.L_114:
        /*005c*/ 	.word	0x00000070


	//   ....[1]....
        /*0060*/ 	.word	0x000000f0


	//   ....[2]....
        /*0064*/ 	.word	0x00000150


	//----- nvinfo : EIATTR_CBANK_PARAM_SIZE
	.align		4
.L_115:
        /*0068*/ 	.byte	0x03, 0x19
        /*006a*/ 	.short	0x0020


	//----- nvinfo : EIATTR_PARAM_CBANK
	.align		4
        /*006c*/ 	.byte	0x04, 0x0a
        /*006e*/ 	.short	(.L_117 - .L_116)
	.align		4
.L_116:
        /*0070*/ 	.word	index@(.nv.constant0._Z6get_ixPfiPiS_)
        /*0074*/ 	.short	0x0380
        /*0076*/ 	.short	0x0020


	//----- nvinfo : EIATTR_SW_WAR
	.align		4
.L_117:
        /*0078*/ 	.byte	0x04, 0x36
        /*007a*/ 	.short	(.L_119 - .L_118)
.L_118:
        /*007c*/ 	.word	0x00000008
.L_119:


//--------------------- .nv.info._Z10reduce_minPfiS_ --------------------------
	.section	.nv.info._Z10reduce_minPfiS_,"",@"SHT_CUDA_INFO"
	.sectionflags	@""
	.align	4


	//----- nvinfo : EIATTR_CUDA_API_VERSION
	.align		4
        /*0000*/ 	.byte	0x04, 0x37
        /*0002*/ 	.short	(.L_121 - .L_120)
.L_120:
        /*0004*/ 	.word	0x00000082


	//----- nvinfo : EIATTR_KPARAM_INFO
	.align		4
.L_121:
        /*0008*/ 	.byte	0x04, 0x17
        /*000a*/ 	.short	(.L_123 - .L_122)
.L_122:
        /*000c*/ 	.word	0x00000000
        /*0010*/ 	.short	0x0002
        /*0012*/ 	.short	0x0010
        /*0014*/ 	.byte	0x00, 0xf5, 0x21, 0x00


	//----- nvinfo : EIATTR_KPARAM_INFO
	.align		4
.L_123:
        /*0018*/ 	.byte	0x04, 0x17
        /*001a*/ 	.short	(.L_125 - .L_124)
.L_124:
        /*001c*/ 	.word	0x00000000
        /*0020*/ 	.short	0x0001
        /*0022*/ 	.short	0x0008
        /*0024*/ 	.byte	0x00, 0xf0, 0x11, 0x00


	//----- nvinfo : EIATTR_KPARAM_INFO
	.align		4
.L_125:
        /*0028*/ 	.byte	0x04, 0x17
        /*002a*/ 	.short	(.L_127 - .L_126)
.L_126:
        /*002c*/ 	.word	0x00000000
        /*0030*/ 	.short	0x0000
        /*0032*/ 	.short	0x0000
        /*0034*/ 	.byte	0x00, 0xf5, 0x21, 0x00


	//----- nvinfo : EIATTR_SPARSE_MMA_MASK
	.align		4
.L_127:
        /*0038*/ 	.byte	0x03, 0x50
        /*003a*/ 	.short	0x0000


	//----- nvinfo : EIATTR_MAXREG_COUNT
	.align		4
        /*003c*/ 	.byte	0x03, 0x1b
        /*003e*/ 	.short	0x00ff


	//----- nvinfo : EIATTR_NUM_BARRIERS
	.align		4
        /*0040*/ 	.byte	0x02, 0x4c
        /*0042*/ 	.byte	0x01
	.zero		1


	//----- nvinfo : EIATTR_MERCURY_ISA_VERSION
	.align		4
        /*0044*/ 	.byte	0x03, 0x5f
        /*0046*/ 	.short	0x0101


	//----- nvinfo : EIATTR_VRC_CTA_INIT_COUNT
	.align		4
        /*0048*/ 	.byte	0x02, 0x4a
	.zero		1
	.zero		1


	//----- nvinfo : EIATTR_EXIT_INSTR_OFFSETS
	.align		4
        /*004c*/ 	.byte	0x04, 0x1c
        /*004e*/ 	.short	(.L_129 - .L_128)


	//   ....[0]....
.L_128:
        /*0050*/ 	.word	0x00000220


	//   ....[1]....
        /*0054*/ 	.word	0x000002a0


	//----- nvinfo : EIATTR_CBANK_PARAM_SIZE
	.align		4
.L_129:
        /*0058*/ 	.byte	0x03, 0x19
        /*005a*/ 	.short	0x0018


	//----- nvinfo : EIATTR_PARAM_CBANK
	.align		4
        /*005c*/ 	.byte	0x04, 0x0a
        /*005e*/ 	.short	(.L_131 - .L_130)
	.align		4
.L_130:
        /*0060*/ 	.word	index@(.nv.constant0._Z10reduce_minPfiS_)
        /*0064*/ 	.short	0x0380
        /*0066*/ 	.short	0x0018


	//----- nvinfo : EIATTR_SW_WAR
	.align		4
.L_131:
        /*0068*/ 	.byte	0x04, 0x36
        /*006a*/ 	.short	(.L_133 - .L_132)
.L_132:
        /*006c*/ 	.word	0x00000008
.L_133:


//--------------------- .nv.info._Z14compute_scalarPfS_S_ --------------------------
	.section	.nv.info._Z14compute_scalarPfS_S_,"",@"SHT_CUDA_INFO"
	.sectionflags	@""
	.align	4


	//----- nvinfo : EIATTR_CUDA_API_VERSION
	.align		4
        /*0000*/ 	.byte	0x04, 0x37
        /*0002*/ 	.short	(.L_135 - .L_134)
.L_134:
        /*0004*/ 	.word	0x00000082


	//----- nvinfo : EIATTR_KPARAM_INFO
	.align		4
.L_135:
        /*0008*/ 	.byte	0x04, 0x17
        /*000a*/ 	.short	(.L_137 - .L_136)
.L_136:
        /*000c*/ 	.word	0x00000000
        /*0010*/ 	.short	0x0002
        /*0012*/ 	.short	0x0010
        /*0014*/ 	.byte	0x00, 0xf5, 0x21, 0x00


	//----- nvinfo : EIATTR_KPARAM_INFO
	.align		4
.L_137:
        /*0018*/ 	.byte	0x04, 0x17
        /*001a*/ 	.short	(.L_139 - .L_138)
.L_138:
        /*001c*/ 	.word	0x00000000
        /*0020*/ 	.short	0x0001
        /*0022*/ 	.short	0x0008
        /*0024*/ 	.byte	0x00, 0xf5, 0x21, 0x00


	//----- nvinfo : EIATTR_KPARAM_INFO
	.align		4
.L_139:
        /*0028*/ 	.byte	0x04, 0x17
        /*002a*/ 	.short	(.L_141 - .L_140)
.L_140:
        /*002c*/ 	.word	0x00000000
        /*0030*/ 	.short	0x0000
        /*0032*/ 	.short	0x0000
        /*0034*/ 	.byte	0x00, 0xf5, 0x21, 0x00


	//----- nvinfo : EIATTR_SPARSE_MMA_MASK
	.align		4
.L_141:
        /*0038*/ 	.byte	0x03, 0x50
        /*003a*/ 	.short	0x0000


	//----- nvinfo : EIATTR_MAXREG_COUNT
	.align		4
        /*003c*/ 	.byte	0x03, 0x1b
        /*003e*/ 	.short	0x00ff


	//----- nvinfo : EIATTR_MERCURY_ISA_VERSION
	.align		4
        /*0040*/ 	.byte	0x03, 0x5f
        /*0042*/ 	.short	0x0101


	//----- nvinfo : EIATTR_VRC_CTA_INIT_COUNT
	.align		4
        /*0044*/ 	.byte	0x02, 0x4a
	.zero		1
	.zero		1


	//----- nvinfo : EIATTR_EXIT_INSTR_OFFSETS
	.align		4
        /*0048*/ 	.byte	0x04, 0x1c
        /*004a*/ 	.short	(.L_143 - .L_142)


	//   ....[0]....
.L_142:
        /*004c*/ 	.word	0x000000b0


	//----- nvinfo : EIATTR_CBANK_PARAM_SIZE
	.align		4
.L_143:
        /*0050*/ 	.byte	0x03, 0x19
        /*0052*/ 	.short	0x0018


	//----- nvinfo : EIATTR_PARAM_CBANK
	.align		4
        /*0054*/ 	.byte	0x04, 0x0a
        /*0056*/ 	.short	(.L_145 - .L_144)
	.align		4
.L_144:
        /*0058*/ 	.word	index@(.nv.constant0._Z14compute_scalarPfS_S_)
        /*005c*/ 	.short	0x0380
        /*005e*/ 	.short	0x0018


	//----- nvinfo : EIATTR_SW_WAR
	.align		4
.L_145:
        /*0060*/ 	.byte	0x04, 0x36
        /*0062*/ 	.short	(.L_147 - .L_146)
.L_146:
        /*0064*/ 	.word	0x00000008
.L_147:


//--------------------- .nv.info._Z10init_b_ixsPiii --------------------------
	.section	.nv.info._Z10init_b_ixsPiii,"",@"SHT_CUDA_INFO"
	.sectionflags	@""
	.align	4


	//----- nvinfo : EIATTR_CUDA_API_VERSION
	.align		4
        /*0000*/ 	.byte	0x04, 0x37
        /*0002*/ 	.short	(.L_149 - .L_148)
.L_148:
        /*0004*/ 	.word	0x00000082


	//----- nvinfo : EIATTR_KPARAM_INFO
	.align		4
.L_149:
        /*0008*/ 	.byte	0x04, 0x17
        /*000a*/ 	.short	(.L_151 - .L_150)
.L_150:
        /*000c*/ 	.word	0x00000000
        /*0010*/ 	.short	0x0002
        /*0012*/ 	.short	0x000c
        /*0014*/ 	.byte	0x00, 0xf0, 0x11, 0x00


	//----- nvinfo : EIATTR_KPARAM_INFO
	.align		4
.L_151:
        /*0018*/ 	.byte	0x04, 0x17
        /*001a*/ 	.short	(.L_153 - .L_152)
.L_152:
        /*001c*/ 	.word	0x00000000
        /*0020*/ 	.short	0x0001
        /*0022*/ 	.short	0x0008
        /*0024*/ 	.byte	0x00, 0xf0, 0x11, 0x00


	//----- nvinfo : EIATTR_KPARAM_INFO
	.align		4
.L_153:
        /*0028*/ 	.byte	0x04, 0x17
        /*002a*/ 	.short	(.L_155 - .L_154)
.L_154:
        /*002c*/ 	.word	0x00000000
        /*0030*/ 	.short	0x0000
        /*0032*/ 	.short	0x0000
        /*0034*/ 	.byte	0x00, 0xf5, 0x21, 0x00


	//----- nvinfo : EIATTR_SPARSE_MMA_MASK
	.align		4
.L_155:
        /*0038*/ 	.byte	0x03, 0x50
        /*003a*/ 	.short	0x0000


	//----- nvinfo : EIATTR_MAXREG_COUNT
	.align		4
        /*003c*/ 	.byte	0x03, 0x1b
        /*003e*/ 	.short	0x00ff


	//----- nvinfo : EIATTR_MERCURY_ISA_VERSION
	.align		4
        /*0040*/ 	.byte	0x03, 0x5f
        /*0042*/ 	.short	0x0101


	//----- nvinfo : EIATTR_VRC_CTA_INIT_COUNT
	.align		4
        /*0044*/ 	.byte	0x02, 0x4a
	.zero		1
	.zero		1


	//----- nvinfo : EIATTR_EXIT_INSTR_OFFSETS
	.align		4
        /*0048*/ 	.byte	0x04, 0x1c
        /*004a*/ 	.short	(.L_157 - .L_156)


	//   ....[0]....
.L_156:
        /*004c*/ 	.word	0x00000070


	//   ....[1]....
        /*0050*/ 	.word	0x000000e0


	//----- nvinfo : EIATTR_CBANK_PARAM_SIZE
	.align		4
.L_157:
        /*0054*/ 	.byte	0x03, 0x19
        /*0056*/ 	.short	0x0010


	//----- nvinfo : EIATTR_PARAM_CBANK
	.align		4
        /*0058*/ 	.byte	0x04, 0x0a
        /*005a*/ 	.short	(.L_159 - .L_158)
	.align		4
.L_158:
        /*005c*/ 	.word	index@(.nv.constant0._Z10init_b_ixsPiii)
        /*0060*/ 	.short	0x0380
        /*0062*/ 	.short	0x0010


	//----- nvinfo : EIATTR_SW_WAR
	.align		4
.L_159:
        /*0064*/ 	.byte	0x04, 0x36
        /*0066*/ 	.short	(.L_161 - .L_160)
.L_160:
        /*0068*/ 	.word	0x00000008
.L_161:


//--------------------- .nv.info._Z6init_IPfi     --------------------------
	.section	.nv.info._Z6init_IPfi,"",@"SHT_CUDA_INFO"
	.sectionflags	@""
	.align	4


	//----- nvinfo : EIATTR_CUDA_API_VERSION
	.align		4
        /*0000*/ 	.byte	0x04, 0x37
        /*0002*/ 	.short	(.L_163 - .L_162)
.L_162:
        /*0004*/ 	.word	0x00000082


	//----- nvinfo : EIATTR_KPARAM_INFO
	.align		4
.L_163:
        /*0008*/ 	.byte	0x04, 0x17
        /*000a*/ 	.short	(.L_165 - .L_164)
.L_164:
        /*000c*/ 	.word	0x00000000
        /*0010*/ 	.short	0x0001
        /*0012*/ 	.short	0x0008
        /*0014*/ 	.byte	0x00, 0xf0, 0x11, 0x00


	//----- nvinfo : EIATTR_KPARAM_INFO
	.align		4
.L_165:
        /*0018*/ 	.byte	0x04, 0x17
        /*001a*/ 	.short	(.L_167 - .L_166)
.L_166:
        /*001c*/ 	.word	0x00000000
        /*0020*/ 	.short	0x0000
        /*0022*/ 	.short	0x0000
        /*0024*/ 	.byte	0x00, 0xf5, 0x21, 0x00


	//----- nvinfo : EIATTR_SPARSE_MMA_MASK
	.align		4
.L_167:
        /*0028*/ 	.byte	0x03, 0x50
        /*002a*/ 	.short	0x0000


	//----- nvinfo : EIATTR_MAXREG_COUNT
	.align		4
        /*002c*/ 	.byte	0x03, 0x1b
        /*002e*/ 	.short	0x00ff


	//----- nvinfo : EIATTR_MERCURY_ISA_VERSION
	.align		4
        /*0030*/ 	.byte	0x03, 0x5f
        /*0032*/ 	.short	0x0101


	//----- nvinfo : EIATTR_VRC_CTA_INIT_COUNT
	.align		4
        /*0034*/ 	.byte	0x02, 0x4a
	.zero		1
	.zero		1


	//----- nvinfo : EIATTR_EXIT_INSTR_OFFSETS
	.align		4
        /*0038*/ 	.byte	0x04, 0x1c
        /*003a*/ 	.short	(.L_169 - .L_168)


	//   ....[0]....
.L_168:
        /*003c*/ 	.word	0x000000c0


	//   ....[1]....
        /*0040*/ 	.word	0x00000140


	//----- nvinfo : EIATTR_CBANK_PARAM_SIZE
	.align		4
.L_169:
        /*0044*/ 	.byte	0x03, 0x19
        /*0046*/ 	.short	0x000c


	//----- nvinfo : EIATTR_PARAM_CBANK
	.align		4
        /*0048*/ 	.byte	0x04, 0x0a
        /*004a*/ 	.short	(.L_171 - .L_170)
	.align		4
.L_170:
        /*004c*/ 	.word	index@(.nv.constant0._Z6init_IPfi)
        /*0050*/ 	.short	0x0380
        /*0052*/ 	.short	0x000c


	//----- nvinfo : EIATTR_SW_WAR
	.align		4
.L_171:
        /*0054*/ 	.byte	0x04, 0x36
        /*0056*/ 	.short	(.L_173 - .L_172)
.L_172:
        /*0058*/ 	.word	0x00000008
.L_173:


//--------------------- .nv.info._Z13init_D_from_APfS_ii --------------------------
	.section	.nv.info._Z13init_D_from_APfS_ii,"",@"SHT_CUDA_INFO"
	.sectionflags	@""
	.align	4


	//----- nvinfo : EIATTR_CUDA_API_VERSION
	.align		4
        /*0000*/ 	.byte	0x04, 0x37
        /*0002*/ 	.short	(.L_175 - .L_174)
.L_174:
        /*0004*/ 	.word	0x00000082


	//----- nvinfo : EIATTR_KPARAM_INFO
	.align		4
.L_175:
        /*0008*/ 	.byte	0x04, 0x17
        /*000a*/ 	.short	(.L_177 - .L_176)
.L_176:
        /*000c*/ 	.word	0x00000000
        /*0010*/ 	.short	0x0003
        /*0012*/ 	.short	0x0014
        /*0014*/ 	.byte	0x00, 0xf0, 0x11, 0x00


	//----- nvinfo : EIATTR_KPARAM_INFO
	.align		4
.L_177:
        /*0018*/ 	.byte	0x04, 0x17
        /*001a*/ 	.short	(.L_179 - .L_178)
.L_178:
        /*001c*/ 	.word	0x00000000
        /*0020*/ 	.short	0x0002
        /*0022*/ 	.short	0x0010
        /*0024*/ 	.byte	0x00, 0xf0, 0x11, 0x00


	//----- nvinfo : EIATTR_KPARAM_INFO
	.align		4
.L_179:
        /*0028*/ 	.byte	0x04, 0x17
        /*002a*/ 	.short	(.L_181 - .L_180)
.L_180:
        /*002c*/ 	.word	0x00000000
        /*0030*/ 	.short	0x0001
        /*0032*/ 	.short	0x0008
        /*0034*/ 	.byte	0x00, 0xf5, 0x21, 0x00


	//----- nvinfo : EIATTR_KPARAM_INFO
	.align		4
.L_181:
        /*0038*/ 	.byte	0x04, 0x17
        /*003a*/ 	.short	(.L_183 - .L_182)
.L_182:
        /*003c*/ 	.word	0x00000000
        /*0040*/ 	.short	0x0000
        /*0042*/ 	.short	0x0000
        /*0044*/ 	.byte	0x00, 0xf5, 0x21, 0x00


	//----- nvinfo : EIATTR_SPARSE_MMA_MASK
	.align		4
.L_183:
        /*0048*/ 	.byte	0x03, 0x50
        /*004a*/ 	.short	0x0000


	//----- nvinfo : EIATTR_MAXREG_COUNT
	.align		4
        /*004c*/ 	.byte	0x03, 0x1b
        /*004e*/ 	.short	0x00ff


	//----- nvinfo : EIATTR_MERCURY_ISA_VERSION
	.align		4
        /*0050*/ 	.byte	0x03, 0x5f
        /*0052*/ 	.short	0x0101


	//----- nvinfo : EIATTR_VRC_CTA_INIT_COUNT
	.align		4
        /*0054*/ 	.byte	0x02, 0x4a
	.zero		1
	.zero		1


	//----- nvinfo : EIATTR_EXIT_INSTR_OFFSETS
	.align		4
        /*0058*/ 	.byte	0x04, 0x1c
        /*005a*/ 	.short	(.L_185 - .L_184)


	//   ....[0]....
.L_184:
        /*005c*/ 	.word	0x000000c0


	//   ....[1]....
        /*0060*/ 	.word	0x00000190


	//----- nvinfo : EIATTR_CBANK_PARAM_SIZE
	.align		4
.L_185:
        /*0064*/ 	.byte	0x03, 0x19
        /*0066*/ 	.short	0x0018


	//----- nvinfo : EIATTR_PARAM_CBANK
	.align		4
        /*0068*/ 	.byte	0x04, 0x0a
        /*006a*/ 	.short	(.L_187 - .L_186)
	.align		4
.L_186:
        /*006c*/ 	.word	index@(.nv.constant0._Z13init_D_from_APfS_ii)
        /*0070*/ 	.short	0x0380
        /*0072*/ 	.short	0x0018


	//----- nvinfo : EIATTR_SW_WAR
	.align		4
.L_187:
        /*0074*/ 	.byte	0x04, 0x36
        /*0076*/ 	.short	(.L_189 - .L_188)
.L_188:
        /*0078*/ 	.word	0x00000008
.L_189:


//--------------------- .nv.info._Z13init_D_from_cPfS_ii --------------------------
	.section	.nv.info._Z13init_D_from_cPfS_ii,"",@"SHT_CUDA_INFO"
	.sectionflags	@""
	.align	4


	//----- nvinfo : EIATTR_CUDA_API_VERSION
	.align		4
        /*0000*/ 	.byte	0x04, 0x37
        /*0002*/ 	.short	(.L_191 - .L_190)
.L_190:
        /*0004*/ 	.word	0x00000082


	//----- nvinfo : EIATTR_KPARAM_INFO
	.align		4
.L_191:
        /*0008*/ 	.byte	0x04, 0x17
        /*000a*/ 	.short	(.L_193 - .L_192)
.L_192:
        /*000c*/ 	.word	0x00000000
        /*0010*/ 	.short	0x0003
        /*0012*/ 	.short	0x0014
        /*0014*/ 	.byte	0x00, 0xf0, 0x11, 0x00


	//----- nvinfo : EIATTR_KPARAM_INFO
	.align		4
.L_193:
        /*0018*/ 	.byte	0x04, 0x17
        /*001a*/ 	.short	(.L_195 - .L_194)
.L_194:
        /*001c*/ 	.word	0x00000000
        /*0020*/ 	.short	0x0002
        /*0022*/ 	.short	0x0010
        /*0024*/ 	.byte	0x00, 0xf0, 0x11, 0x00


	//----- nvinfo : EIATTR_KPARAM_INFO
	.align		4
.L_195:
        /*0028*/ 	.byte	0x04, 0x17
        /*002a*/ 	.short	(.L_197 - .L_196)
.L_196:
        /*002c*/ 	.word	0x00000000
        /*0030*/ 	.short	0x0001
        /*0032*/ 	.short	0x0008
        /*0034*/ 	.byte	0x00, 0xf5, 0x21, 0x00


	//----- nvinfo : EIATTR_KPARAM_INFO
	.align		4
.L_197:
        /*0038*/ 	.byte	0x04, 0x17
        /*003a*/ 	.short	(.L_199 - .L_198)
.L_198:
        /*003c*/ 	.word	0x00000000
        /*0040*/ 	.short	0x0000
        /*0042*/ 	.short	0x0000
        /*0044*/ 	.byte	0x00, 0xf5, 0x21, 0x00


	//----- nvinfo : EIATTR_SPARSE_MMA_MASK
	.align		4
.L_199:
        /*0048*/ 	.byte	0x03, 0x50
        /*004a*/ 	.short	0x0000


	//----- nvinfo : EIATTR_MAXREG_COUNT
	.align		4
        /*004c*/ 	.byte	0x03, 0x1b
        /*004e*/ 	.short	0x00ff


	//----- nvinfo : EIATTR_MERCURY_ISA_VERSION
	.align		4
        /*0050*/ 	.byte	0x03, 0x5f
        /*0052*/ 	.short	0x0101


	//----- nvinfo : EIATTR_VRC_CTA_INIT_COUNT
	.align		4
        /*0054*/ 	.byte	0x02, 0x4a
	.zero		1
	.zero		1


	//----- nvinfo : EIATTR_EXIT_INSTR_OFFSETS
	.align		4
        /*0058*/ 	.byte	0x04, 0x1c
        /*005a*/ 	.short	(.L_201 - .L_200)


	//   ....[0]....
.L_200:
        /*005c*/ 	.word	0x00000070


	//   ....[1]....
        /*0060*/ 	.word	0x00000120


	//----- nvinfo : EIATTR_CBANK_PARAM_SIZE
	.align		4
.L_201:
        /*0064*/ 	.byte	0x03, 0x19
        /*0066*/ 	.short	0x0018


	//----- nvinfo : EIATTR_PARAM_CBANK
	.align		4
        /*0068*/ 	.byte	0x04, 0x0a
        /*006a*/ 	.short	(.L_203 - .L_202)
	.align		4
.L_202:
        /*006c*/ 	.word	index@(.nv.constant0._Z13init_D_from_cPfS_ii)
        /*0070*/ 	.short	0x0380
        /*0072*/ 	.short	0x0018


	//----- nvinfo : EIATTR_SW_WAR
	.align		4
.L_203:
        /*0074*/ 	.byte	0x04, 0x36
        /*0076*/ 	.short	(.L_205 - .L_204)
.L_204:
        /*0078*/ 	.word	0x00000008
.L_205:


//--------------------- .nv.callgraph             --------------------------
	.section	.nv.callgraph,"",@"SHT_CUDA_CALLGRAPH"
	.align	4
	.sectionentsize	8
	.align		4
        /*0000*/ 	.word	0x00000000
	.align		4
        /*0004*/ 	.word	0xffffffff
	.align		4
        /*0008*/ 	.word	0x00000000
	.align		4
        /*000c*/ 	.word	0xfffffffe
	.align		4
        /*0010*/ 	.word	0x00000000
	.align		4
        /*0014*/ 	.word	0xfffffffd
	.align		4
        /*0018*/ 	.word	0x00000000
	.align		4
        /*001c*/ 	.word	0xfffffffc


//--------------------- .text._Z11compute_E_qPfS_S_ii --------------------------
	.section	.text._Z11compute_E_qPfS_S_ii,"ax",@progbits
	.align	128
        .global         _Z11compute_E_qPfS_S_ii
        .type           _Z11compute_E_qPfS_S_ii,@function
        .size           _Z11compute_E_qPfS_S_ii,(.L_x_46 - _Z11compute_E_qPfS_S_ii)
        .other          _Z11compute_E_qPfS_S_ii,@"STO_CUDA_ENTRY STV_DEFAULT"
_Z11compute_E_qPfS_S_ii:
.text._Z11compute_E_qPfS_S_ii:
[----:B------:R-:W-:Y:S01]  /*0000*/  LDC R1, c[0x0][0x37c] ;  /* 0x0000df00ff017b82 */ /* 0x000fe20000000800 */
[----:B------:R-:W0:Y:S07]  /*0010*/  S2R R3, SR_TID.X ;  /* 0x0000000000037919 */ /* 0x000e2e0000002100 */
[----:B------:R-:W0:Y:S01]  /*0020*/  S2UR UR4, SR_CTAID.X ;  /* 0x00000000000479c3 */ /* 0x000e220000002500 */
[----:B------:R-:W1:Y:S07]  /*0030*/  LDCU UR5, c[0x0][0x39c] ;  /* 0x00007380ff0577ac */ /* 0x000e6e0008000800 */
[----:B------:R-:W0:Y:S02]  /*0040*/  LDC R2, c[0x0][0x360] ;  /* 0x0000d800ff027b82 */ /* 0x000e240000000800 */
[----:B0-----:R-:W-:-:S05]  /*0050*/  IMAD R2, R2, UR4, R3 ;  /* 0x0000000402027c24 */ /* 0x001fca000f8e0203 */
[----:B-1----:R-:W-:-:S13]  /*0060*/  ISETP.GE.AND P0, PT, R2, UR5, PT ;  /* 0x0000000502007c0c */ /* 0x002fda000bf06270 */
[----:B------:R-:W-:Y:S05]  /*0070*/  @P0 EXIT ;  /* 0x000000000000094d */ /* 0x000fea0003800000 */
[----:B------:R-:W0:Y:S01]  /*0080*/  LDCU UR6, c[0x0][0x398] ;  /* 0x00007300ff0677ac */ /* 0x000e220008000800 */
[----:B------:R-:W-:Y:S01]  /*0090*/  BSSY.RECONVERGENT B0, `(.L_x_0) ;  /* 0x000002b000007945 */ /* 0x000fe20003800200 */
[----:B------:R-:W1:Y:S01]  /*00a0*/  LDCU.64 UR4, c[0x0][0x358] ;  /* 0x00006b00ff0477ac */ /* 0x000e620008000a00 */
[----:B0-----:R-:W-:-:S13]  /*00b0*/  ISETP.NE.AND P0, PT, R2, UR6, PT ;  /* 0x0000000602007c0c */ /* 0x001fda000bf05270 */
[----:B-1----:R-:W-:Y:S05]  /*00c0*/  @!P0 BRA `(.L_x_1) ;  /* 0x0000000000548947 */ /* 0x002fea0003800000 */
[----:B------:R-:W0:Y:S08]  /*00d0*/  LDC.64 R6, c[0x0][0x390] ;  /* 0x0000e400ff067b82 */ /* 0x000e300000000a00 */
[----:B------:R-:W1:Y:S01]  /*00e0*/  LDC.64 R4, c[0x0][0x388] ;  /* 0x0000e200ff047b82 */ /* 0x000e620000000a00 */
[----:B0-----:R-:W2:Y:S01]  /*00f0*/  LDG.E R7, desc[UR4][R6.64] ;  /* 0x0000000406077981 */ /* 0x001ea2000c1e1900 */
[----:B-1----:R-:W-:-:S05]  /*0100*/  IMAD.WIDE R4, R2, 0x4, R4 ;  /* 0x0000000402047825 */ /* 0x002fca00078e0204 */
[----:B------:R-:W3:Y:S01]  /*0110*/  LDG.E R0, desc[UR4][R4.64] ;  /* 0x0000000404007981 */ /* 0x000ee2000c1e1900 */
[----:B------:R-:W-:Y:S01]  /*0120*/  BSSY.RECONVERGENT B1, `(.L_x_2) ;  /* 0x000000d000017945 */ /* 0x000fe20003800200 */
[----:B--2---:R-:W0:Y:S08]  /*0130*/  MUFU.RCP R8, R7 ;  /* 0x0000000700087308 */ /* 0x004e300000001000 */
[----:B---3--:R-:W1:Y:S01]  /*0140*/  FCHK P0, -R0, R7 ;  /* 0x0000000700007302 */ /* 0x008e620000000100 */
[----:B0-----:R-:W-:-:S04]  /*0150*/  FFMA R3, -R7, R8, 1 ;  /* 0x3f80000007037423 */ /* 0x001fc80000000108 */
[----:B------:R-:W-:-:S04]  /*0160*/  FFMA R3, R8, R3, R8 ;  /* 0x0000000308037223 */ /* 0x000fc80000000008 */
[----:B------:R-:W-:-:S04]  /*0170*/  FFMA R8, -R0, R3, RZ ;  /* 0x0000000300087223 */ /* 0x000fc800000001ff */
[----:B------:R-:W-:-:S04]  /*0180*/  FFMA R9, -R7, R8, -R0 ;  /* 0x0000000807097223 */ /* 0x000fc80000000900 */
[----:B------:R-:W-:Y:S01]  /*0190*/  FFMA R3, R3, R9, R8 ;  /* 0x0000000903037223 */ /* 0x000fe20000000008 */
[----:B-1----:R-:W-:Y:S06]  /*01a0*/  @!P0 BRA `(.L_x_3) ;  /* 0x0000000000108947 */ /* 0x002fec0003800000 */
[----:B------:R-:W-:Y:S01]  /*01b0*/  FADD R3, -R0, -RZ ;  /* 0x800000ff00037221 */ /* 0x000fe20000000100 */
[----:B------:R-:W-:-:S07]  /*01c0*/  MOV R4, 0x1e0 ;  /* 0x000001e000047802 */ /* 0x000fce0000000f00 */
[----:B------:R-:W-:Y:S05]  /*01d0*/  CALL.REL.NOINC `($__internal_1_$__cuda_sm3x_div_rn_noftz_f32_slowpath) ;  /* 0x00000004000c7944 */ /* 0x000fea0003c00000 */
[----:B------:R-:W-:-:S07]  /*01e0*/  IMAD.MOV.U32 R3, RZ, RZ, R0 ;  /* 0x000000ffff037224 */ /* 0x000fce00078e0000 */
.L_x_3:
[----:B------:R-:W-:Y:S05]  /*01f0*/  BSYNC.RECONVERGENT B1 ;  /* 0x0000000000017941 */ /* 0x000fea0003800200 */
.L_x_2:
[----:B------:R-:W-:Y:S01]  /*0200*/  IMAD.MOV.U32 R9, RZ, RZ, R3 ;  /* 0x000000ffff097224 */ /* 0x000fe200078e0003 */
[----:B------:R-:W-:Y:S06]  /*0210*/  BRA `(.L_x_4) ;  /* 0x0000000000487947 */ /* 0x000fec0003800000 */
.L_x_1:
[----:B------:R-:W0:Y:S02]  /*0220*/  LDC.64 R12, c[0x0][0x390] ;  /* 0x0000e400ff0c7b82 */ /* 0x000e240000000a00 */
[----:B0-----:R-:W2:Y:S02]  /*0230*/  LDG.E R4, desc[UR4][R12.64] ;  /* 0x000000040c047981 */ /* 0x001ea4000c1e1900 */
[----:B--2---:R-:W0:Y:S08]  /*0240*/  F2F.F64.F32 R4, R4 ;  /* 0x0000000400047310 */ /* 0x004e300000201800 */
[----:B0-----:R-:W0:Y:S01]  /*0250*/  MUFU.RCP64H R7, R5 ;  /* 0x0000000500077308 */ /* 0x001e220000001800 */
[----:B------:R-:W-:-:S05]  /*0260*/  VIADD R6, R5, 0x300402 ;  /* 0x0030040205067836 */ /* 0x000fca0000000000 */
[----:B------:R-:W-:Y:S01]  /*0270*/  FSETP.GEU.AND P0, PT, |R6|, 5.8789094863358348022e-39, PT ;  /* 0x004004020600780b */ /* 0x000fe20003f0e200 */
[----:B0-----:R-:W-:-:S08]  /*0280*/  DFMA R8, -R4, R6, 1 ;  /* 0x3ff000000408742b */ /* 0x001fd00000000106 */
[----:B------:R-:W-:-:S08]  /*0290*/  DFMA R8, R8, R8, R8 ;  /* 0x000000080808722b */ /* 0x000fd00000000008 */
[----:B------:R-:W-:-:S08]  /*02a0*/  DFMA R8, R6, R8, R6 ;  /* 0x000000080608722b */ /* 0x000fd00000000006 */
[----:B------:R-:W-:-:S08]  /*02b0*/  DFMA R10, -R4, R8, 1 ;  /* 0x3ff00000040a742b */ /* 0x000fd00000000108 */
[----:B------:R-:W-:Y:S01]  /*02c0*/  DFMA R8, R8, R10, R8 ;  /* 0x0000000a0808722b */ /* 0x000fe20000000008 */
[----:B------:R-:W-:Y:S10]  /*02d0*/  @P0 BRA `(.L_x_5) ;  /* 0x0000000000100947 */ /* 0x000ff40003800000 */
[----:B------:R-:W-:-:S05]  /*02e0*/  LOP3.LUT R0, R5, 0x7fffffff, RZ, 0xc0, !PT ;  /* 0x7fffffff05007812 */ /* 0x000fca00078ec0ff */
[----:B------:R-:W-:Y:S01]  /*02f0*/  VIADD R8, R0, 0xfff00000 ;  /* 0xfff0000000087836 */ /* 0x000fe20000000000 */
[----:B------:R-:W-:-:S07]  /*0300*/  MOV R0, 0x320 ;  /* 0x0000032000007802 */ /* 0x000fce0000000f00 */
[----:B------:R-:W-:Y:S05]  /*0310*/  CALL.REL.NOINC `($__internal_0_$__cuda_sm20_dblrcp_rn_slowpath_v3) ;  /* 0x00000000001c7944 */ /* 0x000fea0003c00000 */
.L_x_5:
[----:B------:R-:W-:-:S10]  /*0320*/  DADD R8, R8, -1 ;  /* 0xbff0000008087429 */ /* 0x000fd40000000000 */
[----:B------:R0:W1:Y:S02]  /*0330*/  F2F.F32.F64 R9, R8 ;  /* 0x0000000800097310 */ /* 0x0000640000301000 */
.L_x_4:
[----:B------:R-:W-:Y:S05]  /*0340*/  BSYNC.RECONVERGENT B0 ;  /* 0x0000000000007941 */ /* 0x000fea0003800200 */
.L_x_0:
[----:B------:R-:W2:Y:S02]  /*0350*/  LDC.64 R4, c[0x0][0x380] ;  /* 0x0000e000ff047b82 */ /* 0x000ea40000000a00 */
[----:B--2---:R-:W-:-:S05]  /*0360*/  IMAD.WIDE R2, R2, 0x4, R4 ;  /* 0x0000000402027825 */ /* 0x004fca00078e0204 */
[----:B-1----:R-:W-:Y:S01]  /*0370*/  STG.E desc[UR4][R2.64], R9 ;  /* 0x0000000902007986 */ /* 0x002fe2000c101904 */
[----:B------:R-:W-:Y:S05]  /*0380*/  EXIT ;  /* 0x000000000000794d */ /* 0x000fea0003800000 */
        .weak           $__internal_0_$__cuda_sm20_dblrcp_rn_slowpath_v3
        .type           $__internal_0_$__cuda_sm20_dblrcp_rn_slowpath_v3,@function
        .size           $__internal_0_$__cuda_sm20_dblrcp_rn_slowpath_v3,($__internal_1_$__cuda_sm3x_div_rn_noftz_f32_slowpath - $__internal_0_$__cuda_sm20_dblrcp_rn_slowpath_v3)
$__internal_0_$__cuda_sm20_dblrcp_rn_slowpath_v3:
[----:B------:R-:W-:-:S14]  /*0390*/  DSETP.GTU.AND P0, PT, |R4|, +INF , PT ;  /* 0x7ff000000400742a */ /* 0x000fdc0003f0c200 */
[----:B------:R-:W-:Y:S05]  /*03a0*/  @P0 BRA `(.L_x_6) ;  /* 0x00000000007c0947 */ /* 0x000fea0003800000 */
[----:B------:R-:W-:-:S05]  /*03b0*/  LOP3.LUT R3, R5, 0x7fffffff, RZ, 0xc0, !PT ;  /* 0x7fffffff05037812 */ /* 0x000fca00078ec0ff */
[----:B------:R-:W-:-:S05]  /*03c0*/  VIADD R6, R3, 0xffffffff ;  /* 0xffffffff03067836 */ /* 0x000fca0000000000 */
[----:B------:R-:W-:-:S13]  /*03d0*/  ISETP.GE.U32.AND P0, PT, R6, 0x7fefffff, PT ;  /* 0x7fefffff0600780c */ /* 0x000fda0003f06070 */
[----:B------:R-:W-:Y:S01]  /*03e0*/  @P0 LOP3.LUT R7, R5, 0x7ff00000, RZ, 0x3c, !PT ;  /* 0x7ff0000005070812 */ /* 0x000fe200078e3cff */
[----:B------:R-:W-:Y:S01]  /*03f0*/  @P0 IMAD.MOV.U32 R6, RZ, RZ, RZ ;  /* 0x000000ffff060224 */ /* 0x000fe200078e00ff */
[----:B------:R-:W-:Y:S06]  /*0400*/  @P0 BRA `(.L_x_7) ;  /* 0x00000000006c0947 */ /* 0x000fec0003800000 */
[----:B------:R-:W-:-:S13]  /*0410*/  ISETP.GE.U32.AND P0, PT, R3, 0x1000001, PT ;  /* 0x010000010300780c */ /* 0x000fda0003f06070 */
[----:B------:R-:W-:Y:S05]  /*0420*/  @!P0 BRA `(.L_x_8) ;  /* 0x0000000000348947 */ /* 0x000fea0003800000 */
[----:B------:R-:W-:Y:S02]  /*0430*/  VIADD R7, R5, 0xc0200000 ;  /* 0xc020000005077836 */ /* 0x000fe40000000000 */
[----:B------:R-:W-:Y:S02]  /*0440*/  IMAD.MOV.U32 R6, RZ, RZ, R4 ;  /* 0x000000ffff067224 */ /* 0x000fe400078e0004 */
[----:B------:R-:W0:Y:S04]  /*0450*/  MUFU.RCP64H R9, R7 ;  /* 0x0000000700097308 */ /* 0x000e280000001800 */
[----:B0-----:R-:W-:-:S08]  /*0460*/  DFMA R10, -R6, R8, 1 ;  /* 0x3ff00000060a742b */ /* 0x001fd00000000108 */
[----:B------:R-:W-:-:S08]  /*0470*/  DFMA R10, R10, R10, R10 ;  /* 0x0000000a0a0a722b */ /* 0x000fd0000000000a */
[----:B------:R-:W-:-:S08]  /*0480*/  DFMA R10, R8, R10, R8 ;  /* 0x0000000a080a722b */ /* 0x000fd00000000008 */
[----:B------:R-:W-:-:S08]  /*0490*/  DFMA R8, -R6, R10, 1 ;  /* 0x3ff000000608742b */ /* 0x000fd0000000010a */
[----:B------:R-:W-:-:S08]  /*04a0*/  DFMA R8, R10, R8, R10 ;  /* 0x000000080a08722b */ /* 0x000fd0000000000a */
[----:B------:R-:W-:-:S08]  /*04b0*/  DMUL R8, R8, 2.2250738585072013831e-308 ;  /* 0x0010000008087828 */ /* 0x000fd00000000000 */
[----:B------:R-:W-:-:S08]  /*04c0*/  DFMA R4, -R4, R8, 1 ;  /* 0x3ff000000404742b */ /* 0x000fd00000000108 */
[----:B------:R-:W-:-:S08]  /*04d0*/  DFMA R4, R4, R4, R4 ;  /* 0x000000040404722b */ /* 0x000fd00000000004 */
[----:B------:R-:W-:Y:S01]  /*04e0*/  DFMA R6, R8, R4, R8 ;  /* 0x000000040806722b */ /* 0x000fe20000000008 */
[----:B------:R-:W-:Y:S10]  /*04f0*/  BRA `(.L_x_7) ;  /* 0x0000000000307947 */ /* 0x000ff40003800000 */
.L_x_8:
[----:B------:R-:W-:Y:S01]  /*0500*/  DMUL R4, R4, 8.11296384146066816958e+31 ;  /* 0x4690000004047828 */ /* 0x000fe20000000000 */
[----:B------:R-:W-:-:S05]  /*0510*/  IMAD.MOV.U32 R6, RZ, RZ, R8 ;  /* 0x000000ffff067224 */ /* 0x000fca00078e0008 */
[----:B------:R-:W0:Y:S02]  /*0520*/  MUFU.RCP64H R7, R5 ;  /* 0x0000000500077308 */ /* 0x000e240000001800 */
[----:B0-----:R-:W-:-:S08]  /*0530*/  DFMA R8, -R4, R6, 1 ;  /* 0x3ff000000408742b */ /* 0x001fd00000000106 */
[----:B------:R-:W-:-:S08]  /*0540*/  DFMA R8, R8, R8, R8 ;  /* 0x000000080808722b */ /* 0x000fd00000000008 */
[----:B------:R-:W-:-:S08]  /*0550*/  DFMA R8, R6, R8, R6 ;  /* 0x000000080608722b */ /* 0x000fd00000000006 */
[----:B------:R-:W-:-:S08]  /*0560*/  DFMA R6, -R4, R8, 1 ;  /* 0x3ff000000406742b */ /* 0x000fd00000000108 */
[----:B------:R-:W-:-:S08]  /*0570*/  DFMA R6, R8, R6, R8 ;  /* 0x000000060806722b */ /* 0x000fd00000000008 */
[----:B------:R-:W-:Y:S01]  /*0580*/  DMUL R6, R6, 8.11296384146066816958e+31 ;  /* 0x4690000006067828 */ /* 0x000fe20000000000 */
[----:B------:R-:W-:Y:S10]  /*0590*/  BRA `(.L_x_7) ;  /* 0x0000000000087947 */ /* 0x000ff40003800000 */
.L_x_6:
[----:B------:R-:W-:Y:S01]  /*05a0*/  LOP3.LUT R7, R5, 0x80000, RZ, 0xfc, !PT ;  /* 0x0008000005077812 */ /* 0x000fe200078efcff */
[----:B------:R-:W-:-:S07]  /*05b0*/  IMAD.MOV.U32 R6, RZ, RZ, R4 ;  /* 0x000000ffff067224 */ /* 0x000fce00078e0004 */
.L_x_7:
[----:B------:R-:W-:Y:S02]  /*05c0*/  IMAD.MOV.U32 R4, RZ, RZ, R0 ;  /* 0x000000ffff047224 */ /* 0x000fe400078e0000 */
[----:B------:R-:W-:Y:S02]  /*05d0*/  IMAD.MOV.U32 R5, RZ, RZ, 0x0 ;  /* 0x00000000ff057424 */ /* 0x000fe400078e00ff */
[----:B------:R-:W-:Y:S02]  /*05e0*/  IMAD.MOV.U32 R8, RZ, RZ, R6 ;  /* 0x000000ffff087224 */ /* 0x000fe400078e0006 */
[----:B------:R-:W-:Y:S01]  /*05f0*/  IMAD.MOV.U32 R9, RZ, RZ, R7 ;  /* 0x000000ffff097224 */ /* 0x000fe200078e0007 */
[----:B------:R-:W-:Y:S06]  /*0600*/  RET.REL.NODEC R4 `(_Z11compute_E_qPfS_S_ii) ;  /* 0xfffffff8047c7950 */ /* 0x000fec0003c3ffff */
        .weak           $__internal_1_$__cuda_sm3x_div_rn_noftz_f32_slowpath
        .type           $__internal_1_$__cuda_sm3x_div_rn_noftz_f32_slowpath,@function
        .size           $__internal_1_$__cuda_sm3x_div_rn_noftz_f32_slowpath,(.L_x_46 - $__internal_1_$__cuda_sm3x_div_rn_noftz_f32_slowpath)
$__internal_1_$__cuda_sm3x_div_rn_noftz_f32_slowpath:
[----:B------:R-:W-:Y:S01]  /*0610*/  SHF.R.U32.HI R5, RZ, 0x17, R7 ;  /* 0x00000017ff057819 */ /* 0x000fe20000011607 */
[----:B------:R-:W-:Y:S01]  /*0620*/  BSSY.RECONVERGENT B2, `(.L_x_9) ;  /* 0x0000063000027945 */ /* 0x000fe20003800200 */
[----:B------:R-:W-:Y:S02]  /*0630*/  SHF.R.U32.HI R0, RZ, 0x17, R3 ;  /* 0x00000017ff007819 */ /* 0x000fe40000011603 */
[----:B------:R-:W-:Y:S02]  /*0640*/  LOP3.LUT R6, R5, 0xff, RZ, 0xc0, !PT ;  /* 0x000000ff05067812 */ /* 0x000fe400078ec0ff */
[----:B------:R-:W-:-:S03]  /*0650*/  LOP3.LUT R5, R0, 0xff, RZ, 0xc0, !PT ;  /* 0x000000ff00057812 */ /* 0x000fc600078ec0ff */
[----:B------:R-:W-:Y:S02]  /*0660*/  VIADD R10, R6, 0xffffffff ;  /* 0xffffffff060a7836 */ /* 0x000fe40000000000 */
[----:B------:R-:W-:-:S03]  /*0670*/  VIADD R9, R5, 0xffffffff ;  /* 0xffffffff05097836 */ /* 0x000fc60000000000 */
[----:B------:R-:W-:-:S04]  /*0680*/  ISETP.GT.U32.AND P0, PT, R10, 0xfd, PT ;  /* 0x000000fd0a00780c */ /* 0x000fc80003f04070 */
[----:B------:R-:W-:-:S13]  /*0690*/  ISETP.GT.U32.OR P0, PT, R9, 0xfd, P0 ;  /* 0x000000fd0900780c */ /* 0x000fda0000704470 */
[----:B------:R-:W-:Y:S01]  /*06a0*/  @!P0 IMAD.MOV.U32 R8, RZ, RZ, RZ ;  /* 0x000000ffff088224 */ /* 0x000fe200078e00ff */
[----:B------:R-:W-:Y:S06]  /*06b0*/  @!P0 BRA `(.L_x_10) ;  /* 0x0000000000608947 */ /* 0x000fec0003800000 */
[----:B------:R-:W-:Y:S01]  /*06c0*/  FSETP.GTU.FTZ.AND P0, PT, |R3|, +INF , PT ;  /* 0x7f8000000300780b */ /* 0x000fe20003f1c200 */
[----:B------:R-:W-:Y:S01]  /*06d0*/  IMAD.MOV.U32 R0, RZ, RZ, R7 ;  /* 0x000000ffff007224 */ /* 0x000fe200078e0007 */
[----:B------:R-:W-:-:S04]  /*06e0*/  FSETP.GTU.FTZ.AND P1, PT, |R7|, +INF , PT ;  /* 0x7f8000000700780b */ /* 0x000fc80003f3c200 */
[----:B------:R-:W-:-:S13]  /*06f0*/  PLOP3.LUT P0, PT, P0, P1, PT, 0xf8, 0x8f ;  /* 0x00000000008f781c */ /* 0x000fda0000703f70 */
[----:B------:R-:W-:Y:S05]  /*0700*/  @P0 BRA `(.L_x_11) ;  /* 0x00000004004c0947 */ /* 0x000fea0003800000 */
[----:B------:R-:W-:-:S13]  /*0710*/  LOP3.LUT P0, RZ, R7, 0x7fffffff, R3, 0xc8, !PT ;  /* 0x7fffffff07ff7812 */ /* 0x000fda000780c803 */
[----:B------:R-:W-:Y:S05]  /*0720*/  @!P0 BRA `(.L_x_12) ;  /* 0x00000004003c8947 */ /* 0x000fea0003800000 */
[C---:B------:R-:W-:Y:S02]  /*0730*/  FSETP.NEU.FTZ.AND P2, PT, |R3|.reuse, +INF , PT ;  /* 0x7f8000000300780b */ /* 0x040fe40003f5d200 */
[----:B------:R-:W-:Y:S02]  /*0740*/  FSETP.NEU.FTZ.AND P1, PT, |R0|, +INF , PT ;  /* 0x7f8000000000780b */ /* 0x000fe40003f3d200 */
[----:B------:R-:W-:-:S11]  /*0750*/  FSETP.NEU.FTZ.AND P0, PT, |R3|, +INF , PT ;  /* 0x7f8000000300780b */ /* 0x000fd60003f1d200 */
[----:B------:R-:W-:Y:S05]  /*0760*/  @!P1 BRA !P2, `(.L_x_12) ;  /* 0x00000004002c9947 */ /* 0x000fea0005000000 */
[----:B------:R-:W-:-:S04]  /*0770*/  LOP3.LUT P2, RZ, R3, 0x7fffffff, RZ, 0xc0, !PT ;  /* 0x7fffffff03ff7812 */ /* 0x000fc8000784c0ff */
[----:B------:R-:W-:-:S13]  /*0780*/  PLOP3.LUT P1, PT, P1, P2, PT, 0x2f, 0xf2 ;  /* 0x0000000000f2781c */ /* 0x000fda0000f24577 */
[----:B------:R-:W-:Y:S05]  /*0790*/  @P1 BRA `(.L_x_13) ;  /* 0x0000000400181947 */ /* 0x000fea0003800000 */
[----:B------:R-:W-:-:S04]  /*07a0*/  LOP3.LUT P1, RZ, R7, 0x7fffffff, RZ, 0xc0, !PT ;  /* 0x7fffffff07ff7812 */ /* 0x000fc8000782c0ff */
[----:B------:R-:W-:-:S13]  /*07b0*/  PLOP3.LUT P0, PT, P0, P1, PT, 0x2f, 0xf2 ;  /* 0x0000000000f2781c */ /* 0x000fda0000702577 */
[----:B------:R-:W-:Y:S05]  /*07c0*/  @P0 BRA `(.L_x_14) ;  /* 0x0000000400000947 */ /* 0x000fea0003800000 */
[----:B------:R-:W-:Y:S02]  /*07d0*/  ISETP.GE.AND P0, PT, R9, RZ, PT ;  /* 0x000000ff0900720c */ /* 0x000fe40003f06270 */
[----:B------:R-:W-:-:S11]  /*07e0*/  ISETP.GE.AND P1, PT, R10, RZ, PT ;  /* 0x000000ff0a00720c */ /* 0x000fd60003f26270 */
[----:B------:R-:W-:Y:S02]  /*07f0*/  @P0 IMAD.MOV.U32 R8, RZ, RZ, RZ ;  /* 0x000000ffff080224 */ /* 0x000fe400078e00ff */
[----:B------:R-:W-:Y:S01]  /*0800*/  @!P0 FFMA R3, R3, 1.84467440737095516160e+19, RZ ;  /* 0x5f80000003038823 */ /* 0x000fe200000000ff */
[----:B------:R-:W-:Y:S02]  /*0810*/  @!P0 IMAD.MOV.U32 R8, RZ, RZ, -0x40 ;  /* 0xffffffc0ff088424 */ /* 0x000fe400078e00ff */
[----:B------:R-:W-:Y:S02]  /*0820*/  @!P1 FFMA R7, R0, 1.84467440737095516160e+19, RZ ;  /* 0x5f80000000079823 */ /* 0x000fe400000000ff */
[----:B------:R-:W-:-:S07]  /*0830*/  @!P1 VIADD R8, R8, 0x40 ;  /* 0x0000004008089836 */ /* 0x000fce0000000000 */
.L_x_10:
[----:B------:R-:W-:Y:S01]  /*0840*/  LEA R0, R6, 0xc0800000, 0x17 ;  /* 0xc080000006007811 */ /* 0x000fe200078eb8ff */
[----:B------:R-:W-:Y:S01]  /*0850*/  VIADD R5, R5, 0xffffff81 ;  /* 0xffffff8105057836 */ /* 0x000fe20000000000 */
[----:B------:R-:W-:Y:S03]  /*0860*/  BSSY.RECONVERGENT B3, `(.L_x_15) ;  /* 0x0000035000037945 */ /* 0x000fe60003800200 */
[----:B------:R-:W-:Y:S02]  /*0870*/  IMAD.IADD R7, R7, 0x1, -R0 ;  /* 0x0000000107077824 */ /* 0x000fe400078e0a00 */
[C---:B------:R-:W-:Y:S01]  /*0880*/  IMAD R0, R5.reuse, -0x800000, R3 ;  /* 0xff80000005007824 */ /* 0x040fe200078e0203 */
[----:B------:R-:W-:Y:S01]  /*0890*/  IADD3 R5, PT, PT, R5, 0x7f, -R6 ;  /* 0x0000007f05057810 */ /* 0x000fe20007ffe806 */
[----:B------:R-:W0:Y:S01]  /*08a0*/  MUFU.RCP R9, R7 ;  /* 0x0000000700097308 */ /* 0x000e220000001000 */
[----:B------:R-:W-:-:S03]  /*08b0*/  FADD.FTZ R11, -R7, -RZ ;  /* 0x800000ff070b7221 */ /* 0x000fc60000010100 */
[----:B------:R-:W-:Y:S02]  /*08c0*/  IMAD.IADD R5, R5, 0x1, R8 ;  /* 0x0000000105057824 */ /* 0x000fe400078e0208 */
[----:B0-----:R-:W-:-:S04]  /*08d0*/  FFMA R10, R9, R11, 1 ;  /* 0x3f800000090a7423 */ /* 0x001fc8000000000b */
[----:B------:R-:W-:-:S04]  /*08e0*/  FFMA R12, R9, R10, R9 ;  /* 0x0000000a090c7223 */ /* 0x000fc80000000009 */
[----:B------:R-:W-:-:S04]  /*08f0*/  FFMA R3, R0, R12, RZ ;  /* 0x0000000c00037223 */ /* 0x000fc800000000ff */
[----:B------:R-:W-:-:S04]  /*0900*/  FFMA R10, R11, R3, R0 ;  /* 0x000000030b0a7223 */ /* 0x000fc80000000000 */
[----:B------:R-:W-:-:S04]  /*0910*/  FFMA R9, R12, R10, R3 ;  /* 0x0000000a0c097223 */ /* 0x000fc80000000003 */
[----:B------:R-:W-:-:S04]  /*0920*/  FFMA R10, R11, R9, R0 ;  /* 0x000000090b0a7223 */ /* 0x000fc80000000000 */
[----:B------:R-:W-:-:S05]  /*0930*/  FFMA R0, R12, R10, R9 ;  /* 0x0000000a0c007223 */ /* 0x000fca0000000009 */
[----:B------:R-:W-:-:S04]  /*0940*/  SHF.R.U32.HI R3, RZ, 0x17, R0 ;  /* 0x00000017ff037819 */ /* 0x000fc80000011600 */
[----:B------:R-:W-:-:S05]  /*0950*/  LOP3.LUT R3, R3, 0xff, RZ, 0xc0, !PT ;  /* 0x000000ff03037812 */ /* 0x000fca00078ec0ff */
[----:B------:R-:W-:-:S04]  /*0960*/  IMAD.IADD R7, R3, 0x1, R5 ;  /* 0x0000000103077824 */ /* 0x000fc800078e0205 */
[----:B------:R-:W-:-:S05]  /*0970*/  VIADD R3, R7, 0xffffffff ;  /* 0xffffffff07037836 */ /* 0x000fca0000000000 */
[----:B------:R-:W-:-:S13]  /*0980*/  ISETP.GE.U32.AND P0, PT, R3, 0xfe, PT ;  /* 0x000000fe0300780c */ /* 0x000fda0003f06070 */
[----:B------:R-:W-:Y:S05]  /*0990*/  @!P0 BRA `(.L_x_16) ;  /* 0x0000000000808947 */ /* 0x000fea0003800000 */
[----:B------:R-:W-:-:S13]  /*09a0*/  ISETP.GT.AND P0, PT, R7, 0xfe, PT ;  /* 0x000000fe0700780c */ /* 0x000fda0003f04270 */
[----:B------:R-:W-:Y:S05]  /*09b0*/  @P0 BRA `(.L_x_17) ;  /* 0x00000000006c0947 */ /* 0x000fea0003800000 */
[----:B------:R-:W-:-:S13]  /*09c0*/  ISETP.GE.AND P0, PT, R7, 0x1, PT ;  /* 0x000000010700780c */ /* 0x000fda0003f06270 */
[----:B------:R-:W-:Y:S05]  /*09d0*/  @P0 BRA `(.L_x_18) ;  /* 0x0000000000740947 */ /* 0x000fea0003800000 */
[----:B------:R-:W-:Y:S02]  /*09e0*/  ISETP.GE.AND P0, PT, R7, -0x18, PT ;  /* 0xffffffe80700780c */ /* 0x000fe40003f06270 */
[----:B------:R-:W-:-:S11]  /*09f0*/  LOP3.LUT R0, R0, 0x80000000, RZ, 0xc0, !PT ;  /* 0x8000000000007812 */ /* 0x000fd600078ec0ff */
[----:B------:R-:W-:Y:S05]  /*0a00*/  @!P0 BRA `(.L_x_18) ;  /* 0x0000000000688947 */ /* 0x000fea0003800000 */
[CCC-:B------:R-:W-:Y:S01]  /*0a10*/  FFMA.RZ R3, R12.reuse, R10.reuse, R9.reuse ;  /* 0x0000000a0c037223 */ /* 0x1c0fe2000000c009 */
[C---:B------:R-:W-:Y:S02]  /*0a20*/  VIADD R8, R7.reuse, 0x20 ;  /* 0x0000002007087836 */ /* 0x040fe40000000000 */
[CCC-:B------:R-:W-:Y:S01]  /*0a30*/  FFMA.RM R6, R12.reuse, R10.reuse, R9.reuse ;  /* 0x0000000a0c067223 */ /* 0x1c0fe20000004009 */
[----:B------:R-:W-:Y:S02]  /*0a40*/  ISETP.NE.AND P2, PT, R7, RZ, PT ;  /* 0x000000ff0700720c */ /* 0x000fe40003f45270 */
[----:B------:R-:W-:Y:S01]  /*0a50*/  LOP3.LUT R5, R3, 0x7fffff, RZ, 0xc0, !PT ;  /* 0x007fffff03057812 */ /* 0x000fe200078ec0ff */
[----:B------:R-:W-:Y:S01]  /*0a60*/  FFMA.RP R3, R12, R10, R9 ;  /* 0x0000000a0c037223 */ /* 0x000fe20000008009 */
[----:B------:R-:W-:Y:S01]  /*0a70*/  ISETP.NE.AND P1, PT, R7, RZ, PT ;  /* 0x000000ff0700720c */ /* 0x000fe20003f25270 */
[----:B------:R-:W-:Y:S01]  /*0a80*/  IMAD.MOV R7, RZ, RZ, -R7 ;  /* 0x000000ffff077224 */ /* 0x000fe200078e0a07 */
[----:B------:R-:W-:-:S02]  /*0a90*/  LOP3.LUT R5, R5, 0x800000, RZ, 0xfc, !PT ;  /* 0x0080000005057812 */ /* 0x000fc400078efcff */
[----:B------:R-:W-:Y:S02]  /*0aa0*/  FSETP.NEU.FTZ.AND P0, PT, R3, R6, PT ;  /* 0x000000060300720b */ /* 0x000fe40003f1d000 */
[----:B------:R-:W-:Y:S02]  /*0ab0*/  SHF.L.U32 R8, R5, R8, RZ ;  /* 0x0000000805087219 */ /* 0x000fe400000006ff */
[----:B------:R-:W-:Y:S02]  /*0ac0*/  SEL R6, R7, RZ, P2 ;  /* 0x000000ff07067207 */ /* 0x000fe40001000000 */
[----:B------:R-:W-:Y:S02]  /*0ad0*/  ISETP.NE.AND P1, PT, R8, RZ, P1 ;  /* 0x000000ff0800720c */ /* 0x000fe40000f25270 */
[----:B------:R-:W-:Y:S02]  /*0ae0*/  SHF.R.U32.HI R6, RZ, R6, R5 ;  /* 0x00000006ff067219 */ /* 0x000fe40000011605 */
[----:B------:R-:W-:-:S02]  /*0af0*/  PLOP3.LUT P0, PT, P0, P1, PT, 0xf8, 0x8f ;  /* 0x00000000008f781c */ /* 0x000fc40000703f70 */
[----:B------:R-:W-:Y:S02]  /*0b00*/  SHF.R.U32.HI R8, RZ, 0x1, R6 ;  /* 0x00000001ff087819 */ /* 0x000fe40000011606 */
[----:B------:R-:W-:-:S04]  /*0b10*/  SEL R3, RZ, 0x1, !P0 ;  /* 0x00000001ff037807 */ /* 0x000fc80004000000 */
[----:B------:R-:W-:-:S04]  /*0b20*/  LOP3.LUT R3, R3, 0x1, R8, 0xf8, !PT ;  /* 0x0000000103037812 */ /* 0x000fc800078ef808 */
[----:B------:R-:W-:-:S05]  /*0b30*/  LOP3.LUT R3, R3, R6, RZ, 0xc0, !PT ;  /* 0x0000000603037212 */ /* 0x000fca00078ec0ff */
[----:B------:R-:W-:-:S05]  /*0b40*/  IMAD.IADD R3, R8, 0x1, R3 ;  /* 0x0000000108037824 */ /* 0x000fca00078e0203 */
[----:B------:R-:W-:Y:S01]  /*0b50*/  LOP3.LUT R0, R3, R0, RZ, 0xfc, !PT ;  /* 0x0000000003007212 */ /* 0x000fe200078efcff */
[----:B------:R-:W-:Y:S06]  /*0b60*/  BRA `(.L_x_18) ;  /* 0x0000000000107947 */ /* 0x000fec0003800000 */
.L_x_17:
[----:B------:R-:W-:-:S04]  /*0b70*/  LOP3.LUT R0, R0, 0x80000000, RZ, 0xc0, !PT ;  /* 0x8000000000007812 */ /* 0x000fc800078ec0ff */
[----:B------:R-:W-:Y:S01]  /*0b80*/  LOP3.LUT R0, R0, 0x7f800000, RZ, 0xfc, !PT ;  /* 0x7f80000000007812 */ /* 0x000fe200078efcff */
[----:B------:R-:W-:Y:S06]  /*0b90*/  BRA `(.L_x_18) ;  /* 0x0000000000047947 */ /* 0x000fec0003800000 */
.L_x_16:
[----:B------:R-:W-:-:S07]  /*0ba0*/  IMAD R0, R5, 0x800000, R0 ;  /* 0x0080000005007824 */ /* 0x000fce00078e0200 */
.L_x_18:
[----:B------:R-:W-:Y:S05]  /*0bb0*/  BSYNC.RECONVERGENT B3 ;  /* 0x0000000000037941 */ /* 0x000fea0003800200 */
.L_x_15:
[----:B------:R-:W-:Y:S05]  /*0bc0*/  BRA `(.L_x_19) ;  /* 0x0000000000207947 */ /* 0x000fea0003800000 */
.L_x_14:
[----:B------:R-:W-:-:S04]  /*0bd0*/  LOP3.LUT R0, R7, 0x80000000, R3, 0x48, !PT ;  /* 0x8000000007007812 */ /* 0x000fc800078e4803 */
[----:B------:R-:W-:Y:S01]  /*0be0*/  LOP3.LUT R0, R0, 0x7f800000, RZ, 0xfc, !PT ;  /* 0x7f80000000007812 */ /* 0x000fe200078efcff */
[----:B------:R-:W-:Y:S06]  /*0bf0*/  BRA `(.L_x_19) ;  /* 0x0000000000147947 */ /* 0x000fec0003800000 */
.L_x_13:
[----:B------:R-:W-:Y:S01]  /*0c00*/  LOP3.LUT R0, R7, 0x80000000, R3, 0x48, !PT ;  /* 0x8000000007007812 */ /* 0x000fe200078e4803 */
[----:B------:R-:W-:Y:S06]  /*0c10*/  BRA `(.L_x_19) ;  /* 0x00000000000c7947 */ /* 0x000fec0003800000 */
.L_x_12:
[----:B------:R-:W0:Y:S01]  /*0c20*/  MUFU.RSQ R0, -QNAN ;  /* 0xffc0000000007908 */ /* 0x000e220000001400 */
[----:B------:R-:W-:Y:S05]  /*0c30*/  BRA `(.L_x_19) ;  /* 0x0000000000047947 */ /* 0x000fea0003800000 */
.L_x_11:
[----:B------:R-:W-:-:S07]  /*0c40*/  FADD.FTZ R0, R3, R0 ;  /* 0x0000000003007221 */ /* 0x000fce0000010000 */
.L_x_19:
[----:B------:R-:W-:Y:S05]  /*0c50*/  BSYNC.RECONVERGENT B2 ;  /* 0x0000000000027941 */ /* 0x000fea0003800200 */
.L_x_9:
[----:B------:R-:W-:-:S04]  /*0c60*/  IMAD.MOV.U32 R5, RZ, RZ, 0x0 ;  /* 0x00000000ff057424 */ /* 0x000fc800078e00ff */
[----:B0-----:R-:W-:Y:S05]  /*0c70*/  RET.REL.NODEC R4 `(_Z11compute_E_qPfS_S_ii) ;  /* 0xfffffff004e07950 */ /* 0x001fea0003c3ffff */
.L_x_20:
[----:B------:R-:W-:-:S00]  /*0c80*/  BRA `(.L_x_20) ;  /* 0xfffffffc00fc7947 */ /* 0x000fc0000383ffff */
[----:B------:R-:W-:-:S00]  /*0c90*/  NOP ;  /* 0x0000000000007918 */ /* 0x000fc00000000000 */
        /* <DEDUP_REMOVED lines=14> */
.L_x_46:


//--------------------- .text._Z13compute_thetaPfS_S_PiiS0_ --------------------------
	.section	.text._Z13compute_thetaPfS_S_PiiS0_,"ax",@progbits
	.align	128
        .global         _Z13compute_thetaPfS_S_PiiS0_
        .type           _Z13compute_thetaPfS_S_PiiS0_,@function
        .size           _Z13compute_thetaPfS_S_PiiS0_,(.L_x_47 - _Z13compute_thetaPfS_S_PiiS0_)
        .other          _Z13compute_thetaPfS_S_PiiS0_,@"STO_CUDA_ENTRY STV_DEFAULT"
_Z13compute_thetaPfS_S_PiiS0_:
.text._Z13compute_thetaPfS_S_PiiS0_:
        /* <DEDUP_REMOVED lines=8> */
[----:B------:R-:W0:Y:S01]  /*0080*/  LDC.64 R4, c[0x0][0x388] ;  /* 0x0000e200ff047b82 */ /* 0x000e220000000a00 */
[----:B------:R-:W1:Y:S07]  /*0090*/  LDCU.64 UR6, c[0x0][0x358] ;  /* 0x00006b00ff0677ac */ /* 0x000e6e0008000a00 */
[----:B------:R-:W2:Y:S01]  /*00a0*/  LDC.64 R6, c[0x0][0x398] ;  /* 0x0000e600ff067b82 */ /* 0x000ea20000000a00 */
[----:B0-----:R-:W-:-:S05]  /*00b0*/  IMAD.WIDE R4, R2, 0x4, R4 ;  /* 0x0000000402047825 */ /* 0x001fca00078e0204 */
[----:B-1----:R-:W3:Y:S01]  /*00c0*/  LDG.E R11, desc[UR6][R4.64] ;  /* 0x00000006040b7981 */ /* 0x002ee2000c1e1900 */
[----:B------:R-:W-:Y:S01]  /*00d0*/  BSSY.RECONVERGENT B0, `(.L_x_21) ;  /* 0x0000018000007945 */ /* 0x000fe20003800200 */
[----:B------:R-:W-:Y:S02]  /*00e0*/  IMAD.MOV.U32 R9, RZ, RZ, 0x7f800000 ;  /* 0x7f800000ff097424 */ /* 0x000fe400078e00ff */
[----:B--2---:R-:W-:Y:S01]  /*00f0*/  IMAD.WIDE R6, R2, 0x4, R6 ;  /* 0x0000000402067825 */ /* 0x004fe200078e0206 */
[----:B---3--:R-:W-:-:S04]  /*0100*/  FSETP.GT.AND P0, PT, R11, RZ, PT ;  /* 0x000000ff0b00720b */ /* 0x008fc80003f04000 */
[----:B------:R-:W-:-:S05]  /*0110*/  SEL R3, RZ, 0x1, !P0 ;  /* 0x00000001ff037807 */ /* 0x000fca0004000000 */
[----:B------:R0:W-:Y:S04]  /*0120*/  STG.E desc[UR6][R6.64], R3 ;  /* 0x0000000306007986 */ /* 0x0001e8000c101906 */
[----:B------:R-:W-:Y:S05]  /*0130*/  @!P0 BRA `(.L_x_22) ;  /* 0x0000000000448947 */ /* 0x000fea0003800000 */
[----:B0-----:R-:W0:Y:S01]  /*0140*/  LDC.64 R6, c[0x0][0x380] ;  /* 0x0000e000ff067b82 */ /* 0x001e220000000a00 */
[----:B------:R-:W2:Y:S01]  /*0150*/  LDG.E R3, desc[UR6][R4.64] ;  /* 0x0000000604037981 */ /* 0x000ea2000c1e1900 */
[----:B0-----:R-:W-:-:S05]  /*0160*/  IMAD.WIDE R6, R2, 0x4, R6 ;  /* 0x0000000402067825 */ /* 0x001fca00078e0206 */
[----:B------:R-:W3:Y:S01]  /*0170*/  LDG.E R0, desc[UR6][R6.64] ;  /* 0x0000000606007981 */ /* 0x000ee2000c1e1900 */
[----:B------:R-:W-:Y:S01]  /*0180*/  BSSY.RECONVERGENT B1, `(.L_x_22) ;  /* 0x000000c000017945 */ /* 0x000fe20003800200 */
[----:B--2---:R-:W0:Y:S02]  /*0190*/  MUFU.RCP R8, R3 ;  /* 0x0000000300087308 */ /* 0x004e240000001000 */
[----:B0-----:R-:W-:-:S04]  /*01a0*/  FFMA R9, -R3, R8, 1 ;  /* 0x3f80000003097423 */ /* 0x001fc80000000108 */
[----:B------:R-:W-:Y:S02]  /*01b0*/  FFMA R9, R8, R9, R8 ;  /* 0x0000000908097223 */ /* 0x000fe40000000008 */
[----:B---3--:R-:W0:Y:S02]  /*01c0*/  FCHK P0, R0, R3 ;  /* 0x0000000300007302 */ /* 0x008e240000000000 */
[----:B------:R-:W-:-:S04]  /*01d0*/  FFMA R8, R0, R9, RZ ;  /* 0x0000000900087223 */ /* 0x000fc800000000ff */
[----:B------:R-:W-:-:S04]  /*01e0*/  FFMA R10, -R3, R8, R0 ;  /* 0x00000008030a7223 */ /* 0x000fc80000000100 */
[----:B------:R-:W-:Y:S01]  /*01f0*/  FFMA R9, R9, R10, R8 ;  /* 0x0000000a09097223 */ /* 0x000fe20000000008 */
[----:B0-----:R-:W-:Y:S06]  /*0200*/  @!P0 BRA `(.L_x_23) ;  /* 0x00000000000c8947 */ /* 0x001fec0003800000 */
[----:B------:R-:W-:-:S07]  /*0210*/  MOV R4, 0x230 ;  /* 0x0000023000047802 */ /* 0x000fce0000000f00 */
[----:B------:R-:W-:Y:S05]  /*0220*/  CALL.REL.NOINC `($__internal_2_$__cuda_sm3x_div_rn_noftz_f32_slowpath) ;  /* 0x0000000000447944 */ /* 0x000fea0003c00000 */
[----:B------:R-:W-:-:S07]  /*0230*/  IMAD.MOV.U32 R9, RZ, RZ, R0 ;  /* 0x000000ffff097224 */ /* 0x000fce00078e0000 */
.L_x_23:
[----:B------:R-:W-:Y:S05]  /*0240*/  BSYNC.RECONVERGENT B1 ;  /* 0x0000000000017941 */ /* 0x000fea0003800200 */
.L_x_22:
[----:B------:R-:W-:Y:S05]  /*0250*/  BSYNC.RECONVERGENT B0 ;  /* 0x0000000000007941 */ /* 0x000fea0003800200 */
.L_x_21:
[----:B0-----:R-:W0:Y:S01]  /*0260*/  S2R R3, SR_LANEID ;  /* 0x0000000000037919 */ /* 0x001e220000000000 */
[----:B------:R-:W-:Y:S01]  /*0270*/  FSETP.GT.AND P0, PT, R11, RZ, PT ;  /* 0x000000ff0b00720b */ /* 0x000fe20003f04000 */
[----:B------:R-:W1:Y:S01]  /*0280*/  LDC.64 R6, c[0x0][0x390] ;  /* 0x0000e400ff067b82 */ /* 0x000e620000000a00 */
[----:B------:R-:W-:Y:S02]  /*0290*/  VOTEU.ANY UR4, UPT, PT ;  /* 0x0000000000047886 */ /* 0x000fe400038e0100 */
[----:B------:R-:W-:Y:S01]  /*02a0*/  SEL R0, RZ, 0x1, P0 ;  /* 0x00000001ff007807 */ /* 0x000fe20000000000 */
[----:B------:R-:W-:-:S04]  /*02b0*/  UFLO.U32 UR4, UR4 ;  /* 0x00000004000472bd */ /* 0x000fc800080e0000 */
[----:B------:R-:W2:Y:S08]  /*02c0*/  REDUX.SUM UR5, R0 ;  /* 0x00000000000573c4 */ /* 0x000eb0000000c000 */
[----:B------:R-:W3:Y:S01]  /*02d0*/  LDC.64 R4, c[0x0][0x3a8] ;  /* 0x0000ea00ff047b82 */ /* 0x000ee20000000a00 */
[----:B0-----:R-:W-:Y:S01]  /*02e0*/  ISETP.EQ.U32.AND P0, PT, R3, UR4, PT ;  /* 0x0000000403007c0c */ /* 0x001fe2000bf02070 */
[----:B-1----:R-:W-:-:S04]  /*02f0*/  IMAD.WIDE R2, R2, 0x4, R6 ;  /* 0x0000000402027825 */ /* 0x002fc800078e0206 */
[----:B--2---:R-:W-:Y:S01]  /*0300*/  IMAD.U32 R7, RZ, RZ, UR5 ;  /* 0x00000005ff077e24 */ /* 0x004fe2000f8e00ff */
[----:B------:R-:W-:Y:S07]  /*0310*/  STG.E desc[UR6][R2.64], R9 ;  /* 0x0000000902007986 */ /* 0x000fee000c101906 */
[----:B---3--:R-:W-:Y:S01]  /*0320*/  @P0 REDG.E.ADD.STRONG.GPU desc[UR6][R4.64], R7 ;  /* 0x000000070400098e */ /* 0x008fe2000c12e106 */
[----:B------:R-:W-:Y:S05]  /*0330*/  EXIT ;  /* 0x000000000000794d */ /* 0x000fea0003800000 */
        .weak           $__internal_2_$__cuda_sm3x_div_rn_noftz_f32_slowpath
        .type           $__internal_2_$__cuda_sm3x_div_rn_noftz_f32_slowpath,@function
        .size           $__internal_2_$__cuda_sm3x_div_rn_noftz_f32_slowpath,(.L_x_47 - $__internal_2_$__cuda_sm3x_div_rn_noftz_f32_slowpath)
$__internal_2_$__cuda_sm3x_div_rn_noftz_f32_slowpath:
[--C-:B------:R-:W-:Y:S01]  /*0340*/  SHF.R.U32.HI R6, RZ, 0x17, R3.reuse ;  /* 0x00000017ff067819 */ /* 0x100fe20000011603 */
[----:B------:R-:W-:Y:S01]  /*0350*/  BSSY.RECONVERGENT B2, `(.L_x_24) ;  /* 0x0000064000027945 */ /* 0x000fe20003800200 */
[--C-:B------:R-:W-:Y:S01]  /*0360*/  SHF.R.U32.HI R5, RZ, 0x17, R0.reuse ;  /* 0x00000017ff057819 */ /* 0x100fe20000011600 */
[----:B------:R-:W-:Y:S01]  /*0370*/  IMAD.MOV.U32 R7, RZ, RZ, R0 ;  /* 0x000000ffff077224 */ /* 0x000fe200078e0000 */
[----:B------:R-:W-:Y:S01]  /*0380*/  LOP3.LUT R6, R6, 0xff, RZ, 0xc0, !PT ;  /* 0x000000ff06067812 */ /* 0x000fe200078ec0ff */
[----:B------:R-:W-:Y:S01]  /*0390*/  IMAD.MOV.U32 R8, RZ, RZ, R3 ;  /* 0x000000ffff087224 */ /* 0x000fe200078e0003 */
[----:B------:R-:W-:-:S03]  /*03a0*/  LOP3.LUT R5, R5, 0xff, RZ, 0xc0, !PT ;  /* 0x000000ff05057812 */ /* 0x000fc600078ec0ff */
[----:B------:R-:W-:Y:S02]  /*03b0*/  VIADD R12, R6, 0xffffffff ;  /* 0xffffffff060c7836 */ /* 0x000fe40000000000 */
[----:B------:R-:W-:-:S03]  /*03c0*/  VIADD R10, R5, 0xffffffff ;  /* 0xffffffff050a7836 */ /* 0x000fc60000000000 */
[----:B------:R-:W-:-:S04]  /*03d0*/  ISETP.GT.U32.AND P0, PT, R12, 0xfd, PT ;  /* 0x000000fd0c00780c */ /* 0x000fc80003f04070 */
[----:B------:R-:W-:-:S13]  /*03e0*/  ISETP.GT.U32.OR P0, PT, R10, 0xfd, P0 ;  /* 0x000000fd0a00780c */ /* 0x000fda0000704470 */
[----:B------:R-:W-:Y:S01]  /*03f0*/  @!P0 IMAD.MOV.U32 R9, RZ, RZ, RZ ;  /* 0x000000ffff098224 */ /* 0x000fe200078e00ff */
[----:B------:R-:W-:Y:S06]  /*0400*/  @!P0 BRA `(.L_x_25) ;  /* 0x00000000005c8947 */ /* 0x000fec0003800000 */
[----:B------:R-:W-:Y:S02]  /*0410*/  FSETP.GTU.FTZ.AND P0, PT, |R0|, +INF , PT ;  /* 0x7f8000000000780b */ /* 0x000fe40003f1c200 */
        /* <DEDUP_REMOVED lines=22> */
.L_x_25:
[----:B------:R-:W-:Y:S01]  /*0580*/  LEA R3, R6, 0xc0800000, 0x17 ;  /* 0xc080000006037811 */ /* 0x000fe200078eb8ff */
[----:B------:R-:W-:Y:S01]  /*0590*/  VIADD R5, R5, 0xffffff81 ;  /* 0xffffff8105057836 */ /* 0x000fe20000000000 */
[----:B------:R-:W-:Y:S03]  /*05a0*/  BSSY.RECONVERGENT B3, `(.L_x_30) ;  /* 0x0000035000037945 */ /* 0x000fe60003800200 */
[----:B------:R-:W-:Y:S01]  /*05b0*/  IMAD.IADD R3, R8, 0x1, -R3 ;  /* 0x0000000108037824 */ /* 0x000fe200078e0a03 */
[C---:B------:R-:W-:Y:S01]  /*05c0*/  IADD3 R6, PT, PT, R5.reuse, 0x7f, -R6 ;  /* 0x0000007f05067810 */ /* 0x040fe20007ffe806 */
[----:B------:R-:W-:Y:S02]  /*05d0*/  IMAD R0, R5, -0x800000, R7 ;  /* 0xff80000005007824 */ /* 0x000fe400078e0207 */
[----:B------:R-:W0:Y:S01]  /*05e0*/  MUFU.RCP R8, R3 ;  /* 0x0000000300087308 */ /* 0x000e220000001000 */
[----:B------:R-:W-:Y:S01]  /*05f0*/  FADD.FTZ R13, -R3, -RZ ;  /* 0x800000ff030d7221 */ /* 0x000fe20000010100 */
[----:B------:R-:W-:-:S03]  /*0600*/  IMAD.IADD R6, R6, 0x1, R9 ;  /* 0x0000000106067824 */ /* 0x000fc600078e0209 */
        /* <DEDUP_REMOVED lines=21> */
[CCC-:B------:R-:W-:Y:S01]  /*0760*/  FFMA.RM R6, R10.reuse, R8.reuse, R7.reuse ;  /* 0x000000080a067223 */ /* 0x1c0fe20000004007 */
[C---:B------:R-:W-:Y:S02]  /*0770*/  ISETP.NE.AND P2, PT, R9.reuse, RZ, PT ;  /* 0x000000ff0900720c */ /* 0x040fe40003f45270 */
[----:B------:R-:W-:Y:S02]  /*0780*/  ISETP.NE.AND P1, PT, R9, RZ, PT ;  /* 0x000000ff0900720c */ /* 0x000fe40003f25270 */
[----:B------:R-:W-:Y:S01]  /*0790*/  LOP3.LUT R5, R3, 0x7fffff, RZ, 0xc0, !PT ;  /* 0x007fffff03057812 */ /* 0x000fe200078ec0ff */
[----:B------:R-:W-:Y:S01]  /*07a0*/  FFMA.RP R3, R10, R8, R7 ;  /* 0x000000080a037223 */ /* 0x000fe20000008007 */
[----:B------:R-:W-:Y:S02]  /*07b0*/  VIADD R8, R9, 0x20 ;  /* 0x0000002009087836 */ /* 0x000fe40000000000 */
[----:B------:R-:W-:Y:S01]  /*07c0*/  LOP3.LUT R5, R5, 0x800000, RZ, 0xfc, !PT ;  /* 0x0080000005057812 */ /* 0x000fe200078efcff */
[----:B------:R-:W-:Y:S01]  /*07d0*/  IMAD.MOV R7, RZ, RZ, -R9 ;  /* 0x000000ffff077224 */ /* 0x000fe200078e0a09 */
[----:B------:R-:W-:-:S02]  /*07e0*/  FSETP.NEU.FTZ.AND P0, PT, R3, R6, PT ;  /* 0x000000060300720b */ /* 0x000fc40003f1d000 */
[----:B------:R-:W-:Y:S02]  /*07f0*/  SHF.L.U32 R8, R5, R8, RZ ;  /* 0x0000000805087219 */ /* 0x000fe400000006ff */
[----:B------:R-:W-:Y:S02]  /*0800*/  SEL R6, R7, RZ, P2 ;  /* 0x000000ff07067207 */ /* 0x000fe40001000000 */
[----:B------:R-:W-:Y:S02]  /*0810*/  ISETP.NE.AND P1, PT, R8, RZ, P1 ;  /* 0x000000ff0800720c */ /* 0x000fe40000f25270 */
[----:B------:R-:W-:Y:S02]  /*0820*/  SHF.R.U32.HI R6, RZ, R6, R5 ;  /* 0x00000006ff067219 */ /* 0x000fe40000011605 */
[----:B------:R-:W-:Y:S02]  /*0830*/  PLOP3.LUT P0, PT, P0, P1, PT, 0xf8, 0x8f ;  /* 0x00000000008f781c */ /* 0x000fe40000703f70 */
[----:B------:R-:W-:-:S02]  /*0840*/  SHF.R.U32.HI R8, RZ, 0x1, R6 ;  /* 0x00000001ff087819 */ /* 0x000fc40000011606 */
[----:B------:R-:W-:-:S04]  /*0850*/  SEL R3, RZ, 0x1, !P0 ;  /* 0x00000001ff037807 */ /* 0x000fc80004000000 */
[----:B------:R-:W-:-:S04]  /*0860*/  LOP3.LUT R3, R3, 0x1, R8, 0xf8, !PT ;  /* 0x0000000103037812 */ /* 0x000fc800078ef808 */
[----:B------:R-:W-:-:S05]  /*0870*/  LOP3.LUT R3, R3, R6, RZ, 0xc0, !PT ;  /* 0x0000000603037212 */ /* 0x000fca00078ec0ff */
[----:B------:R-:W-:-:S05]  /*0880*/  IMAD.IADD R3, R8, 0x1, R3 ;  /* 0x0000000108037824 */ /* 0x000fca00078e0203 */
[----:B------:R-:W-:Y:S01]  /*0890*/  LOP3.LUT R0, R3, R0, RZ, 0xfc, !PT ;  /* 0x0000000003007212 */ /* 0x000fe200078efcff */
[----:B------:R-:W-:Y:S06]  /*08a0*/  BRA `(.L_x_33) ;  /* 0x0000000000107947 */ /* 0x000fec0003800000 */
.L_x_32:
[----:B------:R-:W-:-:S04]  /*08b0*/  LOP3.LUT R0, R0, 0x80000000, RZ, 0xc0, !PT ;  /* 0x8000000000007812 */ /* 0x000fc800078ec0ff */
[----:B------:R-:W-:Y:S01]  /*08c0*/  LOP3.LUT R0, R0, 0x7f800000, RZ, 0xfc, !PT ;  /* 0x7f80000000007812 */ /* 0x000fe200078efcff */
[----:B------:R-:W-:Y:S06]  /*08d0*/  BRA `(.L_x_33) ;  /* 0x0000000000047947 */ /* 0x000fec0003800000 */
.L_x_31:
[----:B------:R-:W-:-:S07]  /*08e0*/  IMAD R0, R6, 0x800000, R0 ;  /* 0x0080000006007824 */ /* 0x000fce00078e0200 */
.L_x_33:
[----:B------:R-:W-:Y:S05]  /*08f0*/  BSYNC.RECONVERGENT B3 ;  /* 0x0000000000037941 */ /* 0x000fea0003800200 */
.L_x_30:
[----:B------:R-:W-:Y:S05]  /*0900*/  BRA `(.L_x_34) ;  /* 0x0000000000207947 */ /* 0x000fea0003800000 */
.L_x_29:
[----:B------:R-:W-:-:S04]  /*0910*/  LOP3.LUT R0, R8, 0x80000000, R7, 0x48, !PT ;  /* 0x8000000008007812 */ /* 0x000fc800078e4807 */
[----:B------:R-:W-:Y:S01]  /*0920*/  LOP3.LUT R0, R0, 0x7f800000, RZ, 0xfc, !PT ;  /* 0x7f80000000007812 */ /* 0x000fe200078efcff */
[----:B------:R-:W-:Y:S06]  /*0930*/  BRA `(.L_x_34) ;  /* 0x0000000000147947 */ /* 0x000fec0003800000 */
.L_x_28:
[----:B------:R-:W-:Y:S01]  /*0940*/  LOP3.LUT R0, R8, 0x80000000, R7, 0x48, !PT ;  /* 0x8000000008007812 */ /* 0x000fe200078e4807 */
[----:B------:R-:W-:Y:S06]  /*0950*/  BRA `(.L_x_34) ;  /* 0x00000000000c7947 */ /* 0x000fec0003800000 */
.L_x_27:
[----:B------:R-:W0:Y:S01]  /*0960*/  MUFU.RSQ R0, -QNAN ;  /* 0xffc0000000007908 */ /* 0x000e220000001400 */
[----:B------:R-:W-:Y:S05]  /*0970*/  BRA `(.L_x_34) ;  /* 0x0000000000047947 */ /* 0x000fea0003800000 */
.L_x_26:
[----:B------:R-:W-:-:S07]  /*0980*/  FADD.FTZ R0, R0, R3 ;  /* 0x0000000300007221 */ /* 0x000fce0000010000 */
.L_x_34:
[----:B------:R-:W-:Y:S05]  /*0990*/  BSYNC.RECONVERGENT B2 ;  /* 0x0000000000027941 */ /* 0x000fea0003800200 */
.L_x_24:
[----:B------:R-:W-:-:S04]  /*09a0*/  IMAD.MOV.U32 R5, RZ, RZ, 0x0 ;  /* 0x00000000ff057424 */ /* 0x000fc800078e00ff */
[----:B0-----:R-:W-:Y:S05]  /*09b0*/  RET.REL.NODEC R4 `(_Z13compute_thetaPfS_S_PiiS0_) ;  /* 0xfffffff404907950 */ /* 0x001fea0003c3ffff */
.L_x_35:
        /* <DEDUP_REMOVED lines=12> */
.L_x_47:


//--------------------- .text._Z6get_ixPfiPiS_    --------------------------
	.section	.text._Z6get_ixPfiPiS_,"ax",@progbits
	.align	128
        .global         _Z6get_ixPfiPiS_
        .type           _Z6get_ixPfiPiS_,@function
        .size           _Z6get_ixPfiPiS_,(.L_x_50 - _Z6get_ixPfiPiS_)
        .other          _Z6get_ixPfiPiS_,@"STO_CUDA_ENTRY STV_DEFAULT"
_Z6get_ixPfiPiS_:
.text._Z6get_ixPfiPiS_:
        /* <DEDUP_REMOVED lines=11> */
[----:B0-----:R-:W-:-:S06]  /*00b0*/  IMAD.WIDE R4, R7, 0x4, R4 ;  /* 0x0000000407047825 */ /* 0x001fcc00078e0204 */
[----:B-1----:R-:W3:Y:S04]  /*00c0*/  LDG.E R5, desc[UR4][R4.64] ;  /* 0x0000000404057981 */ /* 0x002ee8000c1e1900 */
[----:B--2---:R-:W3:Y:S02]  /*00d0*/  LDG.E R2, desc[UR4][R2.64] ;  /* 0x0000000402027981 */ /* 0x004ee4000c1e1900 */
[----:B---3--:R-:W-:-:S13]  /*00e0*/  FSETP.NEU.AND P0, PT, R5, R2, PT ;  /* 0x000000020500720b */ /* 0x008fda0003f0d000 */
[----:B------:R-:W-:Y:S05]  /*00f0*/  @P0 EXIT ;  /* 0x000000000000094d */ /* 0x000fea0003800000 */
[----:B------:R-:W0:Y:S01]  /*0100*/  LDCU.64 UR4, c[0x0][0x390] ;  /* 0x00007200ff0477ac */ /* 0x000e220008000a00 */
[----:B------:R-:W-:Y:S02]  /*0110*/  MOV R6, 0xffffffff ;  /* 0xffffffff00067802 */ /* 0x000fe40000000f00 */
[----:B0-----:R-:W-:Y:S02]  /*0120*/  MOV R2, UR4 ;  /* 0x0000000400027c02 */ /* 0x001fe40008000f00 */
[----:B------:R-:W-:-:S05]  /*0130*/  MOV R3, UR5 ;  /* 0x0000000500037c02 */ /* 0x000fca0008000f00 */
[----:B------:R-:W-:Y:S01]  /*0140*/  ATOMG.E.CAS.STRONG.GPU PT, RZ, [R2], R6, R7 ;  /* 0x0000000602ff73a9 */ /* 0x000fe200001ee107 */
[----:B------:R-:W-:Y:S05]  /*0150*/  EXIT ;  /* 0x000000000000794d */ /* 0x000fea0003800000 */
.L_x_36:
        /* <DEDUP_REMOVED lines=10> */
.L_x_50:


//--------------------- .text._Z10reduce_minPfiS_ --------------------------
	.section	.text._Z10reduce_minPfiS_,"ax",@progbits
	.align	128
        .global         _Z10reduce_minPfiS_
        .type           _Z10reduce_minPfiS_,@function
        .size           _Z10reduce_minPfiS_,(.L_x_51 - _Z10reduce_minPfiS_)
        .other          _Z10reduce_minPfiS_,@"STO_CUDA_ENTRY STV_DEFAULT"
_Z10reduce_minPfiS_:
.text._Z10reduce_minPfiS_:
[----:B------:R-:W-:Y:S01]  /*0000*/  LDC R1, c[0x0][0x37c] ;  /* 0x0000df00ff017b82 */ /* 0x000fe20000000800 */
[----:B------:R-:W0:Y:S01]  /*0010*/  S2R R6, SR_TID.X ;  /* 0x0000000000067919 */ /* 0x000e220000002100 */
[----:B------:R-:W0:Y:S01]  /*0020*/  LDCU UR8, c[0x0][0x360] ;  /* 0x00006c00ff0877ac */ /* 0x000e220008000800 */
[----:B------:R-:W-:Y:S01]  /*0030*/  IMAD.MOV.U32 R4, RZ, RZ, 0x7f800000 ;  /* 0x7f800000ff047424 */ /* 0x000fe200078e00ff */
[----:B------:R-:W0:Y:S01]  /*0040*/  S2R R7, SR_CTAID.X ;  /* 0x0000000000077919 */ /* 0x000e220000002500 */
[----:B------:R-:W1:Y:S01]  /*0050*/  LDCU UR4, c[0x0][0x388] ;  /* 0x00007100ff0477ac */ /* 0x000e620008000800 */
[----:B------:R-:W2:Y:S01]  /*0060*/  LDCU.64 UR6, c[0x0][0x358] ;  /* 0x00006b00ff0677ac */ /* 0x000ea20008000a00 */
[----:B0-----:R-:W-:-:S05]  /*0070*/  IMAD R5, R7, UR8, R6 ;  /* 0x0000000807057c24 */ /* 0x001fca000f8e0206 */
[----:B-1----:R-:W-:-:S13]  /*0080*/  ISETP.GE.AND P0, PT, R5, UR4, PT ;  /* 0x0000000405007c0c */ /* 0x002fda000bf06270 */
[----:B------:R-:W0:Y:S02]  /*0090*/  @!P0 LDC.64 R2, c[0x0][0x380] ;  /* 0x0000e000ff028b82 */ /* 0x000e240000000a00 */
[----:B0-----:R-:W-:-:S05]  /*00a0*/  @!P0 IMAD.WIDE R2, R5, 0x4, R2 ;  /* 0x0000000405028825 */ /* 0x001fca00078e0202 */
[----:B--2---:R-:W2:Y:S01]  /*00b0*/  @!P0 LDG.E R4, desc[UR6][R2.64] ;  /* 0x0000000602048981 */ /* 0x004ea2000c1e1900 */
[----:B------:R-:W0:Y:S01]  /*00c0*/  S2UR UR5, SR_CgaCtaId ;  /* 0x00000000000579c3 */ /* 0x000e220000008800 */
[----:B------:R-:W-:Y:S01]  /*00d0*/  IMAD.U32 R0, RZ, RZ, UR8 ;  /* 0x00000008ff007e24 */ /* 0x000fe2000f8e00ff */
[----:B------:R-:W-:Y:S01]  /*00e0*/  UMOV UR4, 0x400 ;  /* 0x0000040000047882 */ /* 0x000fe20000000000 */
[----:B------:R-:W-:-:S03]  /*00f0*/  ISETP.NE.AND P0, PT, R6, RZ, PT ;  /* 0x000000ff0600720c */ /* 0x000fc60003f05270 */
[----:B------:R-:W-:Y:S01]  /*0100*/  ISETP.GE.U32.AND P1, PT, R0, 0x2, PT ;  /* 0x000000020000780c */ /* 0x000fe20003f26070 */
[----:B0-----:R-:W-:-:S06]  /*0110*/  ULEA UR4, UR5, UR4, 0x18 ;  /* 0x0000000405047291 */ /* 0x001fcc000f8ec0ff */
[----:B------:R-:W-:-:S05]  /*0120*/  LEA R5, R6, UR4, 0x2 ;  /* 0x0000000406057c11 */ /* 0x000fca000f8e10ff */
[----:B--2---:R0:W-:Y:S01]  /*0130*/  STS [R5], R4 ;  /* 0x0000000405007388 */ /* 0x0041e20000000800 */
[----:B------:R-:W-:Y:S06]  /*0140*/  BAR.SYNC.DEFER_BLOCKING 0x0 ;  /* 0x0000000000007b1d */ /* 0x000fec0000010000 */
[----:B------:R-:W-:Y:S05]  /*0150*/  @!P1 BRA `(.L_x_37) ;  /* 0x0000000000309947 */ /* 0x000fea0003800000 */
.L_x_38:
[----:B0-----:R-:W-:-:S04]  /*0160*/  SHF.R.U32.HI R4, RZ, 0x1, R0 ;  /* 0x00000001ff047819 */ /* 0x001fc80000011600 */
[----:B------:R-:W-:-:S13]  /*0170*/  ISETP.GE.U32.AND P2, PT, R6, R4, PT ;  /* 0x000000040600720c */ /* 0x000fda0003f46070 */
[----:B------:R-:W-:Y:S01]  /*0180*/  @!P2 IMAD R3, R4, 0x4, R5 ;  /* 0x000000040403a824 */ /* 0x000fe200078e0205 */
[----:B------:R-:W-:Y:S05]  /*0190*/  @!P2 LDS R2, [R5] ;  /* 0x000000000502a984 */ /* 0x000fea0000000800 */
[----:B------:R-:W0:Y:S02]  /*01a0*/  @!P2 LDS R3, [R3] ;  /* 0x000000000303a984 */ /* 0x000e240000000800 */
[----:B0-----:R-:W-:-:S04]  /*01b0*/  @!P2 FSETP.GT.AND P1, PT, R2, R3, PT ;  /* 0x000000030200a20b */ /* 0x001fc80003f24000 */
[----:B------:R-:W-:Y:S02]  /*01c0*/  @!P2 FSEL R2, R3, R2, P1 ;  /* 0x000000020302a208 */ /* 0x000fe40000800000 */
[----:B------:R-:W-:Y:S01]  /*01d0*/  ISETP.GT.U32.AND P1, PT, R0, 0x3, PT ;  /* 0x000000030000780c */ /* 0x000fe20003f24070 */
[----:B------:R-:W-:Y:S02]  /*01e0*/  IMAD.MOV.U32 R0, RZ, RZ, R4 ;  /* 0x000000ffff007224 */ /* 0x000fe400078e0004 */
[----:B------:R1:W-:Y:S01]  /*01f0*/  @!P2 STS [R5], R2 ;  /* 0x000000020500a388 */ /* 0x0003e20000000800 */
[----:B------:R-:W-:Y:S09]  /*0200*/  BAR.SYNC.DEFER_BLOCKING 0x0 ;  /* 0x0000000000007b1d */ /* 0x000ff20000010000 */
[----:B-1----:R-:W-:Y:S05]  /*0210*/  @P1 BRA `(.L_x_38) ;  /* 0xfffffffc00d01947 */ /* 0x002fea000383ffff */
.L_x_37:
[----:B------:R-:W-:Y:S05]  /*0220*/  @P0 EXIT ;  /* 0x000000000000094d */ /* 0x000fea0003800000 */
[----:B------:R-:W1:Y:S01]  /*0230*/  S2UR UR5, SR_CgaCtaId ;  /* 0x00000000000579c3 */ /* 0x000e620000008800 */
[----:B------:R-:W-:-:S07]  /*0240*/  UMOV UR4, 0x400 ;  /* 0x0000040000047882 */ /* 0x000fce0000000000 */
[----:B------:R-:W2:Y:S01]  /*0250*/  LDC.64 R2, c[0x0][0x390] ;  /* 0x0000e400ff027b82 */ /* 0x000ea20000000a00 */
[----:B-1----:R-:W-:Y:S01]  /*0260*/  ULEA UR4, UR5, UR4, 0x18 ;  /* 0x0000000405047291 */ /* 0x002fe2000f8ec0ff */
[----:B--2---:R-:W-:-:S08]  /*0270*/  IMAD.WIDE.U32 R2, R7, 0x4, R2 ;  /* 0x0000000407027825 */ /* 0x004fd000078e0002 */
[----:B0-----:R-:W0:Y:S04]  /*0280*/  LDS R5, [UR4] ;  /* 0x00000004ff057984 */ /* 0x001e280008000800 */
[----:B0-----:R-:W-:Y:S01]  /*0290*/  STG.E desc[UR6][R2.64], R5 ;  /* 0x0000000502007986 */ /* 0x001fe2000c101906 */
[----:B------:R-:W-:Y:S05]  /*02a0*/  EXIT ;  /* 0x000000000000794d */ /* 0x000fea0003800000 */
.L_x_39:
        /* <DEDUP_REMOVED lines=13> */
.L_x_51:


//--------------------- .text._Z14compute_scalarPfS_S_ --------------------------
	.section	.text._Z14compute_scalarPfS_S_,"ax",@progbits
	.align	128
        .global         _Z14compute_scalarPfS_S_
        .type           _Z14compute_scalarPfS_S_,@function
        .size           _Z14compute_scalarPfS_S_,(.L_x_52 - _Z14compute_scalarPfS_S_)
        .other          _Z14compute_scalarPfS_S_,@"STO_CUDA_ENTRY STV_DEFAULT"
_Z14compute_scalarPfS_S_:
.text._Z14compute_scalarPfS_S_:
[----:B------:R-:W-:Y:S08]  /*0000*/  LDC R1, c[0x0][0x37c] ;  /* 0x0000df00ff017b82 */ /* 0x000ff00000000800 */
[----:B------:R-:W0:Y:S01]  /*0010*/  LDC.64 R2, c[0x0][0x380] ;  /* 0x0000e000ff027b82 */ /* 0x000e220000000a00 */
[----:B------:R-:W0:Y:S07]  /*0020*/  LDCU.64 UR4, c[0x0][0x358] ;  /* 0x00006b00ff0477ac */ /* 0x000e2e0008000a00 */
[----:B------:R-:W1:Y:S08]  /*0030*/  LDC.64 R4, c[0x0][0x388] ;  /* 0x0000e200ff047b82 */ /* 0x000e700000000a00 */
[----:B------:R-:W2:Y:S01]  /*0040*/  LDC.64 R6, c[0x0][0x390] ;  /* 0x0000e400ff067b82 */ /* 0x000ea20000000a00 */
[----:B0-----:R-:W3:Y:S04]  /*0050*/  LDG.E R2, desc[UR4][R2.64] ;  /* 0x0000000402027981 */ /* 0x001ee8000c1e1900 */
[----:B-1----:R-:W3:Y:S04]  /*0060*/  LDG.E R5, desc[UR4][R4.64] ;  /* 0x0000000404057981 */ /* 0x002ee8000c1e1900 */
[----:B--2---:R-:W2:Y:S01]  /*0070*/  LDG.E R9, desc[UR4][R6.64] ;  /* 0x0000000406097981 */ /* 0x004ea2000c1e1900 */
[----:B---3--:R-:W-:-:S04]  /*0080*/  FADD R0, R2, -R5 ;  /* 0x8000000502007221 */ /* 0x008fc80000000000 */
[----:B--2---:R-:W-:-:S05]  /*0090*/  FADD R9, R0, R9 ;  /* 0x0000000900097221 */ /* 0x004fca0000000000 */
[----:B------:R-:W-:Y:S01]  /*00a0*/  STG.E desc[UR4][R6.64], R9 ;  /* 0x0000000906007986 */ /* 0x000fe2000c101904 */
[----:B------:R-:W-:Y:S05]  /*00b0*/  EXIT ;  /* 0x000000000000794d */ /* 0x000fea0003800000 */
.L_x_40:
        /* <DEDUP_REMOVED lines=12> */
.L_x_52:


//--------------------- .text._Z10init_b_ixsPiii  --------------------------
	.section	.text._Z10init_b_ixsPiii,"ax",@progbits
	.align	128
        .global         _Z10init_b_ixsPiii
        .type           _Z10init_b_ixsPiii,@function
        .size           _Z10init_b_ixsPiii,(.L_x_53 - _Z10init_b_ixsPiii)
        .other          _Z10init_b_ixsPiii,@"STO_CUDA_ENTRY STV_DEFAULT"
_Z10init_b_ixsPiii:
.text._Z10init_b_ixsPiii:
        /* <DEDUP_REMOVED lines=8> */
[----:B------:R-:W0:Y:S01]  /*0080*/  LDC R0, c[0x0][0x38c] ;  /* 0x0000e300ff007b82 */ /* 0x000e220000000800 */
[----:B------:R-:W1:Y:S07]  /*0090*/  LDCU.64 UR4, c[0x0][0x358] ;  /* 0x00006b00ff0477ac */ /* 0x000e6e0008000a00 */
[----:B------:R-:W2:Y:S01]  /*00a0*/  LDC.64 R2, c[0x0][0x380] ;  /* 0x0000e000ff027b82 */ /* 0x000ea20000000a00 */
[----:B0-----:R-:W-:Y:S01]  /*00b0*/  IADD3 R7, PT, PT, R0, -UR6, R5 ;  /* 0x8000000600077c10 */ /* 0x001fe2000fffe005 */
[----:B--2---:R-:W-:-:S05]  /*00c0*/  IMAD.WIDE R2, R5, 0x4, R2 ;  /* 0x0000000405027825 */ /* 0x004fca00078e0202 */
[----:B-1----:R-:W-:Y:S01]  /*00d0*/  STG.E desc[UR4][R2.64], R7 ;  /* 0x0000000702007986 */ /* 0x002fe2000c101904 */
[----:B------:R-:W-:Y:S05]  /*00e0*/  EXIT ;  /* 0x000000000000794d */ /* 0x000fea0003800000 */
.L_x_41:
        /* <DEDUP_REMOVED lines=9> */
.L_x_53:


//--------------------- .text._Z6init_IPfi        --------------------------
	.section	.text._Z6init_IPfi,"ax",@progbits
	.align	128
        .global         _Z6init_IPfi
        .type           _Z6init_IPfi,@function
        .size           _Z6init_IPfi,(.L_x_54 - _Z6init_IPfi)
        .other          _Z6init_IPfi,@"STO_CUDA_ENTRY STV_DEFAULT"
_Z6init_IPfi:
.text._Z6init_IPfi:
[----:B------:R-:W-:Y:S01]  /*0000*/  LDC R1, c[0x0][0x37c] ;  /* 0x0000df00ff017b82 */ /* 0x000fe20000000800 */
[----:B------:R-:W0:Y:S07]  /*0010*/  S2R R3, SR_TID.Y ;  /* 0x0000000000037919 */ /* 0x000e2e0000002200 */
[----:B------:R-:W0:Y:S01]  /*0020*/  LDC R0, c[0x0][0x364] ;  /* 0x0000d900ff007b82 */ /* 0x000e220000000800 */
[----:B------:R-:W1:Y:S01]  /*0030*/  LDCU UR6, c[0x0][0x388] ;  /* 0x00007100ff0677ac */ /* 0x000e620008000800 */
[----:B------:R-:W2:Y:S06]  /*0040*/  S2R R2, SR_TID.X ;  /* 0x0000000000027919 */ /* 0x000eac0000002100 */
[----:B------:R-:W0:Y:S08]  /*0050*/  S2UR UR4, SR_CTAID.Y ;  /* 0x00000000000479c3 */ /* 0x000e300000002600 */
[----:B------:R-:W2:Y:S08]  /*0060*/  S2UR UR5, SR_CTAID.X ;  /* 0x00000000000579c3 */ /* 0x000eb00000002500 */
[----:B------:R-:W2:Y:S01]  /*0070*/  LDC R5, c[0x0][0x360] ;  /* 0x0000d800ff057b82 */ /* 0x000ea20000000800 */
[----:B0-----:R-:W-:-:S02]  /*0080*/  IMAD R0, R0, UR4, R3 ;  /* 0x0000000400007c24 */ /* 0x001fc4000f8e0203 */
[----:B--2---:R-:W-:-:S05]  /*0090*/  IMAD R5, R5, UR5, R2 ;  /* 0x0000000505057c24 */ /* 0x004fca000f8e0202 */
[----:B------:R-:W-:-:S04]  /*00a0*/  VIMNMX R2, PT, PT, R0, R5, !PT ;  /* 0x0000000500027248 */ /* 0x000fc80007fe0100 */
[----:B-1----:R-:W-:-:S13]  /*00b0*/  ISETP.GE.AND P0, PT, R2, UR6, PT ;  /* 0x0000000602007c0c */ /* 0x002fda000bf06270 */
[----:B------:R-:W-:Y:S05]  /*00c0*/  @P0 EXIT ;  /* 0x000000000000094d */ /* 0x000fea0003800000 */
[----:B------:R-:W0:Y:S01]  /*00d0*/  LDC.64 R2, c[0x0][0x380] ;  /* 0x0000e000ff027b82 */ /* 0x000e220000000a00 */
[----:B------:R-:W1:Y:S01]  /*00e0*/  LDCU.64 UR4, c[0x0][0x358] ;  /* 0x00006b00ff0477ac */ /* 0x000e620008000a00 */
[----:B------:R-:W-:Y:S01]  /*00f0*/  IMAD R7, R5, UR6, R0 ;  /* 0x0000000605077c24 */ /* 0x000fe2000f8e0200 */
[----:B------:R-:W-:-:S04]  /*0100*/  ISETP.NE.AND P0, PT, R0, R5, PT ;  /* 0x000000050000720c */ /* 0x000fc80003f05270 */
[----:B------:R-:W-:Y:S01]  /*0110*/  FSEL R5, RZ, 1, P0 ;  /* 0x3f800000ff057808 */ /* 0x000fe20000000000 */
[----:B0-----:R-:W-:-:S05]  /*0120*/  IMAD.WIDE R2, R7, 0x4, R2 ;  /* 0x0000000407027825 */ /* 0x001fca00078e0202 */
[----:B-1----:R-:W-:Y:S01]  /*0130*/  STG.E desc[UR4][R2.64], R5 ;  /* 0x0000000502007986 */ /* 0x002fe2000c101904 */
[----:B------:R-:W-:Y:S05]  /*0140*/  EXIT ;  /* 0x000000000000794d */ /* 0x000fea0003800000 */
.L_x_42:
        /* <DEDUP_REMOVED lines=11> */
.L_x_54:


//--------------------- .text._Z13init_D_from_APfS_ii --------------------------
	.section	.text._Z13init_D_from_APfS_ii,"ax",@progbits
	.align	128
        .global         _Z13init_D_from_APfS_ii
        .type           _Z13init_D_from_APfS_ii,@function
        .size           _Z13init_D_from_APfS_ii,(.L_x_55 - _Z13init_D_from_APfS_ii)
        .other          _Z13init_D_from_APfS_ii,@"STO_CUDA_ENTRY STV_DEFAULT"
_Z13init_D_from_APfS_ii:
.text._Z13init_D_from_APfS_ii:
[----:B------:R-:W-:Y:S01]  /*0000*/  LDC R1, c[0x0][0x37c] ;  /* 0x0000df00ff017b82 */ /* 0x000fe20000000800 */
[----:B------:R-:W0:Y:S07]  /*0010*/  S2R R2, SR_TID.X ;  /* 0x0000000000027919 */ /* 0x000e2e0000002100 */
[----:B------:R-:W1:Y:S01]  /*0020*/  LDC R0, c[0x0][0x364] ;  /* 0x0000d900ff007b82 */ /* 0x000e620000000800 */
[----:B------:R-:W2:Y:S01]  /*0030*/  LDCU.64 UR6, c[0x0][0x390] ;  /* 0x00007200ff0677ac */ /* 0x000ea20008000a00 */
[----:B------:R-:W1:Y:S06]  /*0040*/  S2R R3, SR_TID.Y ;  /* 0x0000000000037919 */ /* 0x000e6c0000002200 */
[----:B------:R-:W0:Y:S08]  /*0050*/  S2UR UR5, SR_CTAID.X ;  /* 0x00000000000579c3 */ /* 0x000e300000002500 */
[----:B------:R-:W0:Y:S08]  /*0060*/  LDC R5, c[0x0][0x360] ;  /* 0x0000d800ff057b82 */ /* 0x000e300000000800 */
[----:B------:R-:W1:Y:S01]  /*0070*/  S2UR UR4, SR_CTAID.Y ;  /* 0x00000000000479c3 */ /* 0x000e620000002600 */
[----:B0-----:R-:W-:-:S05]  /*0080*/  IMAD R5, R5, UR5, R2 ;  /* 0x0000000505057c24 */ /* 0x001fca000f8e0202 */
[----:B--2---:R-:W-:Y:S01]  /*0090*/  ISETP.GE.AND P0, PT, R5, UR7, PT ;  /* 0x0000000705007c0c */ /* 0x004fe2000bf06270 */
[----:B-1----:R-:W-:-:S05]  /*00a0*/  IMAD R0, R0, UR4, R3 ;  /* 0x0000000400007c24 */ /* 0x002fca000f8e0203 */
[----:B------:R-:W-:-:S13]  /*00b0*/  ISETP.GE.OR P0, PT, R0, UR6, P0 ;  /* 0x0000000600007c0c */ /* 0x000fda0008706670 */
[----:B------:R-:W-:Y:S05]  /*00c0*/  @P0 EXIT ;  /* 0x000000000000094d */ /* 0x000fea0003800000 */
[----:B------:R-:W0:Y:S01]  /*00d0*/  LDC.64 R2, c[0x0][0x380] ;  /* 0x0000e000ff027b82 */ /* 0x000e220000000a00 */
[----:B------:R-:W1:Y:S01]  /*00e0*/  LDCU.64 UR4, c[0x0][0x358] ;  /* 0x00006b00ff0477ac */ /* 0x000e620008000a00 */
[----:B------:R-:W-:Y:S01]  /*00f0*/  IMAD R7, R5, UR6, R0 ;  /* 0x0000000605077c24 */ /* 0x000fe2000f8e0200 */
[----:B------:R-:W2:Y:S03]  /*0100*/  LDCU.64 UR8, c[0x0][0x388] ;  /* 0x00007100ff0877ac */ /* 0x000ea60008000a00 */
[----:B0-----:R-:W-:-:S06]  /*0110*/  IMAD.WIDE R2, R7, 0x4, R2 ;  /* 0x0000000407027825 */ /* 0x001fcc00078e0202 */
[----:B-1----:R-:W3:Y:S01]  /*0120*/  LDG.E R3, desc[UR4][R2.64] ;  /* 0x0000000402037981 */ /* 0x002ee2000c1e1900 */
[----:B------:R-:W-:-:S05]  /*0130*/  IMAD R5, R5, UR6, R5 ;  /* 0x0000000605057c24 */ /* 0x000fca000f8e0205 */
[----:B------:R-:W-:-:S04]  /*0140*/  IADD3 R0, P0, PT, R0, R5, RZ ;  /* 0x0000000500007210 */ /* 0x000fc80007f1e0ff */
[----:B------:R-:W-:Y:S02]  /*0150*/  LEA.HI.X.SX32 R5, R5, RZ, 0x1, P0 ;  /* 0x000000ff05057211 */ /* 0x000fe400000f0eff */
[----:B--2---:R-:W-:-:S04]  /*0160*/  LEA R4, P0, R0, UR8, 0x2 ;  /* 0x0000000800047c11 */ /* 0x004fc8000f8010ff */
[----:B------:R-:W-:-:S05]  /*0170*/  LEA.HI.X R5, R0, UR9, R5, 0x2, P0 ;  /* 0x0000000900057c11 */ /* 0x000fca00080f1405 */
[----:B---3--:R-:W-:Y:S01]  /*0180*/  STG.E desc[UR4][R4.64+0x4], R3 ;  /* 0x0000040304007986 */ /* 0x008fe2000c101904 */
[----:B------:R-:W-:Y:S05]  /*0190*/  EXIT ;  /* 0x000000000000794d */ /* 0x000fea0003800000 */
.L_x_43:
        /* <DEDUP_REMOVED lines=14> */
.L_x_55:


//--------------------- .text._Z13init_D_from_cPfS_ii --------------------------
	.section	.text._Z13init_D_from_cPfS_ii,"ax",@progbits
	.align	128
        .global         _Z13init_D_from_cPfS_ii
        .type           _Z13init_D_from_cPfS_ii,@function
        .size           _Z13init_D_from_cPfS_ii,(.L_x_56 - _Z13init_D_from_cPfS_ii)
        .other          _Z13init_D_from_cPfS_ii,@"STO_CUDA_ENTRY STV_DEFAULT"
_Z13init_D_from_cPfS_ii:
.text._Z13init_D_from_cPfS_ii:
        /* <DEDUP_REMOVED lines=9> */
[----:B------:R-:W1:Y:S01]  /*0090*/  LDCU.64 UR4, c[0x0][0x358] ;  /* 0x00006b00ff0477ac */ /* 0x000e620008000a00 */
[----:B------:R-:W2:Y:S06]  /*00a0*/  LDCU UR6, c[0x0][0x390] ;  /* 0x00007200ff0677ac */ /* 0x000eac0008000800 */
[----:B------:R-:W3:Y:S01]  /*00b0*/  LDC.64 R4, c[0x0][0x388] ;  /* 0x0000e200ff047b82 */ /* 0x000ee20000000a00 */
[----:B0-----:R-:W-:-:S06]  /*00c0*/  IMAD.WIDE R2, R7, 0x4, R2 ;  /* 0x0000000407027825 */ /* 0x001fcc00078e0202 */
[----:B-1----:R-:W4:Y:S01]  /*00d0*/  LDG.E R2, desc[UR4][R2.64] ;  /* 0x0000000402027981 */ /* 0x002f22000c1e1900 */
[----:B--2---:R-:W-:-:S04]  /*00e0*/  IMAD R7, R7, UR6, RZ ;  /* 0x0000000607077c24 */ /* 0x004fc8000f8e02ff */
[----:B---3--:R-:W-:-:S04]  /*00f0*/  IMAD.WIDE R4, R7, 0x4, R4 ;  /* 0x0000000407047825 */ /* 0x008fc800078e0204 */
[----:B----4-:R-:W-:-:S05]  /*0100*/  FADD R7, -R2, -RZ ;  /* 0x800000ff02077221 */ /* 0x010fca0000000100 */
[----:B------:R-:W-:Y:S01]  /*0110*/  STG.E desc[UR4][R4.64], R7 ;  /* 0x0000000704007986 */ /* 0x000fe2000c101904 */
[----:B------:R-:W-:Y:S05]  /*0120*/  EXIT ;  /* 0x000000000000794d */ /* 0x000fea0003800000 */
.L_x_44:
        /* <DEDUP_REMOVED lines=13> */
.L_x_56:


//--------------------- .nv.shared.reserved.0     --------------------------
	.section	.nv.shared.reserved.0,"aw",@nobits
	.weak		__nv_reservedSMEM_offset_0_alias
	.size		__nv_reservedSMEM_offset_0_alias, 0, 64
	.other		__nv_reservedSMEM_offset_0_alias,@"STO_CUDA_RESERVED_SHARED STV_DEFAULT"
__nv_reservedSMEM_offset_0_alias:
	.zero		0
	.zero		64


//--------------------- .nv.shared._Z10reduce_minPfiS_ --------------------------
	.section	.nv.shared._Z10reduce_minPfiS_,"aw",@nobits
	.sectionflags	@""
	.align	4
.nv.shared._Z10reduce_minPfiS_:
	.zero		2048


//--------------------- .nv.constant0._Z11compute_E_qPfS_S_ii --------------------------
	.section	.nv.constant0._Z11compute_E_qPfS_S_ii,"a",@progbits
	.sectionflags	@""
	.align	4
.nv.constant0._Z11compute_E_qPfS_S_ii:
	.zero		928


//--------------------- .nv.constant0._Z13compute_thetaPfS_S_PiiS0_ --------------------------
	.section	.nv.constant0._Z13compute_thetaPfS_S_PiiS0_,"a",@progbits
	.sectionflags	@""
	.align	4
.nv.constant0._Z13compute_thetaPfS_S_PiiS0_:
	.zero		944


//--------------------- .nv.constant0._Z6get_ixPfiPiS_ --------------------------
	.section	.nv.constant0._Z6get_ixPfiPiS_,"a",@progbits
	.sectionflags	@""
	.align	4
.nv.constant0._Z6get_ixPfiPiS_:
	.zero		928


//--------------------- .nv.constant0._Z10reduce_minPfiS_ --------------------------
	.section	.nv.constant0._Z10reduce_minPfiS_,"a",@progbits
	.sectionflags	@""
	.align	4
.nv.constant0._Z10reduce_minPfiS_:
	.zero		920


//--------------------- .nv.constant0._Z14compute_scalarPfS_S_ --------------------------
	.section	.nv.constant0._Z14compute_scalarPfS_S_,"a",@progbits
	.sectionflags	@""
	.align	4
.nv.constant0._Z14compute_scalarPfS_S_:
	.zero		920


//--------------------- .nv.constant0._Z10init_b_ixsPiii --------------------------
	.section	.nv.constant0._Z10init_b_ixsPiii,"a",@progbits
	.sectionflags	@""
	.align	4
.nv.constant0._Z10init_b_ixsPiii:
	.zero		912


//--------------------- .nv.constant0._Z6init_IPfi --------------------------
	.section	.nv.constant0._Z6init_IPfi,"a",@progbits
	.sectionflags	@""
	.align	4
.nv.constant0._Z6init_IPfi:
	.zero		908


//--------------------- .nv.constant0._Z13init_D_from_APfS_ii --------------------------
	.section	.nv.constant0._Z13init_D_from_APfS_ii,"a",@progbits
	.sectionflags	@""
	.align	4
.nv.constant0._Z13init_D_from_APfS_ii:
	.zero		920


//--------------------- .nv.constant0._Z13init_D_from_cPfS_ii --------------------------
	.section	.nv.constant0._Z13init_D_from_cPfS_ii,"a",@progbits
	.sectionflags	@""
	.align	4
.nv.constant0._Z13init_D_from_cPfS_ii:
	.zero		920


//--------------------- SYMBOLS --------------------------

	.type		.nv.reservedSmem.offset0,@object
	.size		.nv.reservedSmem.offset0,0x4
	.type		.nv.reservedSmem.cap,@object
	.size		.nv.reservedSmem.cap,0x4
